//
// Generated by NVIDIA NVVM Compiler
//
// Compiler Build ID: CL-36424714
// Cuda compilation tools, release 13.0, V13.0.88
// Based on NVVM 20.0.0
//

.version 9.0
.target sm_100
.address_size 64

	// .globl	_Z4ConvPfS_S_S_iii
// _ZZ5Conv2PfS_S_S_iiiE7shTileA has been demoted
// _ZZ5Conv2PfS_S_S_iiiE7shTileB has been demoted
// _ZZ5Conv3PfS_S_S_iiiE7shTileA has been demoted
// _ZZ5Conv3PfS_S_S_iiiE7shTileB has been demoted

.visible .entry _Z4ConvPfS_S_S_iii(
	.param .u64 .ptr .align 1 _Z4ConvPfS_S_S_iii_param_0,
	.param .u64 .ptr .align 1 _Z4ConvPfS_S_S_iii_param_1,
	.param .u64 .ptr .align 1 _Z4ConvPfS_S_S_iii_param_2,
	.param .u64 .ptr .align 1 _Z4ConvPfS_S_S_iii_param_3,
	.param .u32 _Z4ConvPfS_S_S_iii_param_4,
	.param .u32 _Z4ConvPfS_S_S_iii_param_5,
	.param .u32 _Z4ConvPfS_S_S_iii_param_6
)
{
	.reg .pred 	%p<12>;
	.reg .b32 	%r<25>;
	.reg .b32 	%f<206>;
	.reg .b64 	%rd<64>;

	ld.param.u64 	%rd29, [_Z4ConvPfS_S_S_iii_param_0];
	ld.param.u64 	%rd31, [_Z4ConvPfS_S_S_iii_param_1];
	ld.param.u64 	%rd32, [_Z4ConvPfS_S_S_iii_param_2];
	ld.param.u64 	%rd30, [_Z4ConvPfS_S_S_iii_param_3];
	ld.param.u32 	%r13, [_Z4ConvPfS_S_S_iii_param_5];
	ld.param.u32 	%r14, [_Z4ConvPfS_S_S_iii_param_6];
	cvta.to.global.u64 	%rd33, %rd32;
	cvta.to.global.u64 	%rd34, %rd31;
	mov.u32 	%r1, %tid.x;
	mov.u32 	%r2, %ctaid.x;
	mul.lo.s32 	%r15, %r13, %r1;
	mul.wide.s32 	%rd35, %r15, 4;
	add.s64 	%rd62, %rd34, %rd35;
	mul.lo.s32 	%r16, %r13, %r2;
	mul.wide.s32 	%rd36, %r16, 4;
	add.s64 	%rd63, %rd33, %rd36;
	shr.u32 	%r17, %r13, 31;
	add.s32 	%r18, %r13, %r17;
	shr.s32 	%r3, %r18, 1;
	setp.lt.s32 	%p1, %r13, 2;
	mov.f32 	%f204, 0f00000000;
	@%p1 bra 	$L__BB0_13;
	add.s32 	%r19, %r3, -1;
	and.b32  	%r4, %r3, 15;
	setp.lt.u32 	%p2, %r19, 15;
	mov.f32 	%f204, 0f00000000;
	@%p2 bra 	$L__BB0_4;
	and.b32  	%r20, %r3, 1073741808;
	neg.s32 	%r23, %r20;
	mov.f32 	%f204, 0f00000000;
$L__BB0_3:
	.pragma "nounroll";
	ld.global.f32 	%f20, [%rd62];
	ld.global.f32 	%f21, [%rd63];
	fma.rn.f32 	%f22, %f20, %f21, %f204;
	ld.global.f32 	%f23, [%rd62+4];
	ld.global.f32 	%f24, [%rd63+4];
	fma.rn.f32 	%f25, %f23, %f24, %f22;
	ld.global.f32 	%f26, [%rd62+8];
	ld.global.f32 	%f27, [%rd63+8];
	fma.rn.f32 	%f28, %f26, %f27, %f25;
	ld.global.f32 	%f29, [%rd62+12];
	ld.global.f32 	%f30, [%rd63+12];
	fma.rn.f32 	%f31, %f29, %f30, %f28;
	ld.global.f32 	%f32, [%rd62+16];
	ld.global.f32 	%f33, [%rd63+16];
	fma.rn.f32 	%f34, %f32, %f33, %f31;
	ld.global.f32 	%f35, [%rd62+20];
	ld.global.f32 	%f36, [%rd63+20];
	fma.rn.f32 	%f37, %f35, %f36, %f34;
	ld.global.f32 	%f38, [%rd62+24];
	ld.global.f32 	%f39, [%rd63+24];
	fma.rn.f32 	%f40, %f38, %f39, %f37;
	ld.global.f32 	%f41, [%rd62+28];
	ld.global.f32 	%f42, [%rd63+28];
	fma.rn.f32 	%f43, %f41, %f42, %f40;
	ld.global.f32 	%f44, [%rd62+32];
	ld.global.f32 	%f45, [%rd63+32];
	fma.rn.f32 	%f46, %f44, %f45, %f43;
	ld.global.f32 	%f47, [%rd62+36];
	ld.global.f32 	%f48, [%rd63+36];
	fma.rn.f32 	%f49, %f47, %f48, %f46;
	ld.global.f32 	%f50, [%rd62+40];
	ld.global.f32 	%f51, [%rd63+40];
	fma.rn.f32 	%f52, %f50, %f51, %f49;
	ld.global.f32 	%f53, [%rd62+44];
	ld.global.f32 	%f54, [%rd63+44];
	fma.rn.f32 	%f55, %f53, %f54, %f52;
	ld.global.f32 	%f56, [%rd62+48];
	ld.global.f32 	%f57, [%rd63+48];
	fma.rn.f32 	%f58, %f56, %f57, %f55;
	ld.global.f32 	%f59, [%rd62+52];
	ld.global.f32 	%f60, [%rd63+52];
	fma.rn.f32 	%f61, %f59, %f60, %f58;
	ld.global.f32 	%f62, [%rd62+56];
	ld.global.f32 	%f63, [%rd63+56];
	fma.rn.f32 	%f64, %f62, %f63, %f61;
	ld.global.f32 	%f65, [%rd62+60];
	ld.global.f32 	%f66, [%rd63+60];
	fma.rn.f32 	%f67, %f65, %f66, %f64;
	ld.global.f32 	%f68, [%rd62+64];
	ld.global.f32 	%f69, [%rd63+64];
	fma.rn.f32 	%f70, %f68, %f69, %f67;
	ld.global.f32 	%f71, [%rd62+68];
	ld.global.f32 	%f72, [%rd63+68];
	fma.rn.f32 	%f73, %f71, %f72, %f70;
	ld.global.f32 	%f74, [%rd62+72];
	ld.global.f32 	%f75, [%rd63+72];
	fma.rn.f32 	%f76, %f74, %f75, %f73;
	ld.global.f32 	%f77, [%rd62+76];
	ld.global.f32 	%f78, [%rd63+76];
	fma.rn.f32 	%f79, %f77, %f78, %f76;
	ld.global.f32 	%f80, [%rd62+80];
	ld.global.f32 	%f81, [%rd63+80];
	fma.rn.f32 	%f82, %f80, %f81, %f79;
	ld.global.f32 	%f83, [%rd62+84];
	ld.global.f32 	%f84, [%rd63+84];
	fma.rn.f32 	%f85, %f83, %f84, %f82;
	ld.global.f32 	%f86, [%rd62+88];
	ld.global.f32 	%f87, [%rd63+88];
	fma.rn.f32 	%f88, %f86, %f87, %f85;
	ld.global.f32 	%f89, [%rd62+92];
	ld.global.f32 	%f90, [%rd63+92];
	fma.rn.f32 	%f91, %f89, %f90, %f88;
	ld.global.f32 	%f92, [%rd62+96];
	ld.global.f32 	%f93, [%rd63+96];
	fma.rn.f32 	%f94, %f92, %f93, %f91;
	ld.global.f32 	%f95, [%rd62+100];
	ld.global.f32 	%f96, [%rd63+100];
	fma.rn.f32 	%f97, %f95, %f96, %f94;
	ld.global.f32 	%f98, [%rd62+104];
	ld.global.f32 	%f99, [%rd63+104];
	fma.rn.f32 	%f100, %f98, %f99, %f97;
	ld.global.f32 	%f101, [%rd62+108];
	ld.global.f32 	%f102, [%rd63+108];
	fma.rn.f32 	%f103, %f101, %f102, %f100;
	ld.global.f32 	%f104, [%rd62+112];
	ld.global.f32 	%f105, [%rd63+112];
	fma.rn.f32 	%f106, %f104, %f105, %f103;
	ld.global.f32 	%f107, [%rd62+116];
	ld.global.f32 	%f108, [%rd63+116];
	fma.rn.f32 	%f109, %f107, %f108, %f106;
	ld.global.f32 	%f110, [%rd62+120];
	ld.global.f32 	%f111, [%rd63+120];
	fma.rn.f32 	%f112, %f110, %f111, %f109;
	ld.global.f32 	%f113, [%rd62+124];
	ld.global.f32 	%f114, [%rd63+124];
	fma.rn.f32 	%f204, %f113, %f114, %f112;
	add.s64 	%rd62, %rd62, 128;
	add.s64 	%rd63, %rd63, 128;
	add.s32 	%r23, %r23, 16;
	setp.ne.s32 	%p3, %r23, 0;
	@%p3 bra 	$L__BB0_3;
$L__BB0_4:
	setp.eq.s32 	%p4, %r4, 0;
	@%p4 bra 	$L__BB0_13;
	and.b32  	%r8, %r3, 7;
	setp.lt.u32 	%p5, %r4, 8;
	@%p5 bra 	$L__BB0_7;
	ld.global.f32 	%f116, [%rd62];
	ld.global.f32 	%f117, [%rd63];
	fma.rn.f32 	%f118, %f116, %f117, %f204;
	ld.global.f32 	%f119, [%rd62+4];
	ld.global.f32 	%f120, [%rd63+4];
	fma.rn.f32 	%f121, %f119, %f120, %f118;
	ld.global.f32 	%f122, [%rd62+8];
	ld.global.f32 	%f123, [%rd63+8];
	fma.rn.f32 	%f124, %f122, %f123, %f121;
	ld.global.f32 	%f125, [%rd62+12];
	ld.global.f32 	%f126, [%rd63+12];
	fma.rn.f32 	%f127, %f125, %f126, %f124;
	ld.global.f32 	%f128, [%rd62+16];
	ld.global.f32 	%f129, [%rd63+16];
	fma.rn.f32 	%f130, %f128, %f129, %f127;
	ld.global.f32 	%f131, [%rd62+20];
	ld.global.f32 	%f132, [%rd63+20];
	fma.rn.f32 	%f133, %f131, %f132, %f130;
	ld.global.f32 	%f134, [%rd62+24];
	ld.global.f32 	%f135, [%rd63+24];
	fma.rn.f32 	%f136, %f134, %f135, %f133;
	ld.global.f32 	%f137, [%rd62+28];
	ld.global.f32 	%f138, [%rd63+28];
	fma.rn.f32 	%f139, %f137, %f138, %f136;
	ld.global.f32 	%f140, [%rd62+32];
	ld.global.f32 	%f141, [%rd63+32];
	fma.rn.f32 	%f142, %f140, %f141, %f139;
	ld.global.f32 	%f143, [%rd62+36];
	ld.global.f32 	%f144, [%rd63+36];
	fma.rn.f32 	%f145, %f143, %f144, %f142;
	ld.global.f32 	%f146, [%rd62+40];
	ld.global.f32 	%f147, [%rd63+40];
	fma.rn.f32 	%f148, %f146, %f147, %f145;
	ld.global.f32 	%f149, [%rd62+44];
	ld.global.f32 	%f150, [%rd63+44];
	fma.rn.f32 	%f151, %f149, %f150, %f148;
	ld.global.f32 	%f152, [%rd62+48];
	ld.global.f32 	%f153, [%rd63+48];
	fma.rn.f32 	%f154, %f152, %f153, %f151;
	ld.global.f32 	%f155, [%rd62+52];
	ld.global.f32 	%f156, [%rd63+52];
	fma.rn.f32 	%f157, %f155, %f156, %f154;
	ld.global.f32 	%f158, [%rd62+56];
	ld.global.f32 	%f159, [%rd63+56];
	fma.rn.f32 	%f160, %f158, %f159, %f157;
	ld.global.f32 	%f161, [%rd62+60];
	ld.global.f32 	%f162, [%rd63+60];
	fma.rn.f32 	%f204, %f161, %f162, %f160;
	add.s64 	%rd62, %rd62, 64;
	add.s64 	%rd63, %rd63, 64;
$L__BB0_7:
	setp.eq.s32 	%p6, %r8, 0;
	@%p6 bra 	$L__BB0_13;
	and.b32  	%r9, %r3, 3;
	setp.lt.u32 	%p7, %r8, 4;
	@%p7 bra 	$L__BB0_10;
	ld.global.f32 	%f164, [%rd62];
	ld.global.f32 	%f165, [%rd63];
	fma.rn.f32 	%f166, %f164, %f165, %f204;
	ld.global.f32 	%f167, [%rd62+4];
	ld.global.f32 	%f168, [%rd63+4];
	fma.rn.f32 	%f169, %f167, %f168, %f166;
	ld.global.f32 	%f170, [%rd62+8];
	ld.global.f32 	%f171, [%rd63+8];
	fma.rn.f32 	%f172, %f170, %f171, %f169;
	ld.global.f32 	%f173, [%rd62+12];
	ld.global.f32 	%f174, [%rd63+12];
	fma.rn.f32 	%f175, %f173, %f174, %f172;
	ld.global.f32 	%f176, [%rd62+16];
	ld.global.f32 	%f177, [%rd63+16];
	fma.rn.f32 	%f178, %f176, %f177, %f175;
	ld.global.f32 	%f179, [%rd62+20];
	ld.global.f32 	%f180, [%rd63+20];
	fma.rn.f32 	%f181, %f179, %f180, %f178;
	ld.global.f32 	%f182, [%rd62+24];
	ld.global.f32 	%f183, [%rd63+24];
	fma.rn.f32 	%f184, %f182, %f183, %f181;
	ld.global.f32 	%f185, [%rd62+28];
	ld.global.f32 	%f186, [%rd63+28];
	fma.rn.f32 	%f204, %f185, %f186, %f184;
	add.s64 	%rd62, %rd62, 32;
	add.s64 	%rd63, %rd63, 32;
$L__BB0_10:
	setp.eq.s32 	%p8, %r9, 0;
	@%p8 bra 	$L__BB0_13;
	neg.s32 	%r24, %r9;
$L__BB0_12:
	.pragma "nounroll";
	ld.global.f32 	%f187, [%rd62];
	ld.global.f32 	%f188, [%rd63];
	fma.rn.f32 	%f189, %f187, %f188, %f204;
	ld.global.f32 	%f190, [%rd62+4];
	ld.global.f32 	%f191, [%rd63+4];
	fma.rn.f32 	%f204, %f190, %f191, %f189;
	add.s64 	%rd62, %rd62, 8;
	add.s64 	%rd63, %rd63, 8;
	add.s32 	%r24, %r24, 1;
	setp.ne.s32 	%p9, %r24, 0;
	@%p9 bra 	$L__BB0_12;
$L__BB0_13:
	and.b32  	%r21, %r13, 1;
	setp.eq.b32 	%p10, %r21, 1;
	not.pred 	%p11, %p10;
	@%p11 bra 	$L__BB0_15;
	ld.global.f32 	%f192, [%rd62];
	ld.global.f32 	%f193, [%rd63];
	fma.rn.f32 	%f204, %f192, %f193, %f204;
$L__BB0_15:
	cvta.to.global.u64 	%rd40, %rd30;
	cvta.to.global.u64 	%rd41, %rd29;
	mul.wide.u32 	%rd42, %r1, 4;
	add.s64 	%rd43, %rd40, %rd42;
	ld.global.f32 	%f194, [%rd43];
	add.f32 	%f195, %f204, %f194;
	mad.lo.s32 	%r22, %r14, %r1, %r2;
	mul.wide.s32 	%rd44, %r22, 4;
	add.s64 	%rd45, %rd41, %rd44;
	st.global.f32 	[%rd45], %f195;
	ret;

}
	// .globl	_Z5Conv2PfS_S_S_iii
.visible .entry _Z5Conv2PfS_S_S_iii(
	.param .u64 .ptr .align 1 _Z5Conv2PfS_S_S_iii_param_0,
	.param .u64 .ptr .align 1 _Z5Conv2PfS_S_S_iii_param_1,
	.param .u64 .ptr .align 1 _Z5Conv2PfS_S_S_iii_param_2,
	.param .u64 .ptr .align 1 _Z5Conv2PfS_S_S_iii_param_3,
	.param .u32 _Z5Conv2PfS_S_S_iii_param_4,
	.param .u32 _Z5Conv2PfS_S_S_iii_param_5,
	.param .u32 _Z5Conv2PfS_S_S_iii_param_6
)
{
	.reg .pred 	%p<6>;
	.reg .b32 	%r<38>;
	.reg .b32 	%f<115>;
	.reg .b64 	%rd<24>;
	// demoted variable
	.shared .align 4 .b8 _ZZ5Conv2PfS_S_S_iiiE7shTileA[1024];
	// demoted variable
	.shared .align 4 .b8 _ZZ5Conv2PfS_S_S_iiiE7shTileB[1024];
	ld.param.u64 	%rd8, [_Z5Conv2PfS_S_S_iii_param_0];
	ld.param.u64 	%rd11, [_Z5Conv2PfS_S_S_iii_param_1];
	ld.param.u64 	%rd9, [_Z5Conv2PfS_S_S_iii_param_2];
	ld.param.u64 	%rd10, [_Z5Conv2PfS_S_S_iii_param_3];
	ld.param.u32 	%r16, [_Z5Conv2PfS_S_S_iii_param_5];
	ld.param.u32 	%r17, [_Z5Conv2PfS_S_S_iii_param_6];
	cvta.to.global.u64 	%rd1, %rd11;
	mov.u32 	%r18, %ctaid.y;
	mov.u32 	%r19, %ntid.y;
	mov.u32 	%r1, %tid.y;
	mad.lo.s32 	%r2, %r18, %r19, %r1;
	mov.u32 	%r20, %ctaid.x;
	mov.u32 	%r21, %ntid.x;
	mov.u32 	%r3, %tid.x;
	mad.lo.s32 	%r4, %r20, %r21, %r3;
	mad.lo.s32 	%r36, %r16, %r4, %r1;
	setp.lt.s32 	%p1, %r16, 1;
	mov.f32 	%f114, 0f00000000;
	@%p1 bra 	$L__BB1_7;
	shl.b32 	%r23, %r1, 6;
	mov.u32 	%r24, _ZZ5Conv2PfS_S_S_iiiE7shTileA;
	add.s32 	%r6, %r24, %r23;
	shl.b32 	%r25, %r3, 2;
	add.s32 	%r7, %r6, %r25;
	mul.lo.s32 	%r8, %r17, %r16;
	shl.b32 	%r26, %r3, 6;
	mov.u32 	%r27, _ZZ5Conv2PfS_S_S_iiiE7shTileB;
	add.s32 	%r9, %r27, %r26;
	shl.b32 	%r28, %r1, 2;
	add.s32 	%r10, %r9, %r28;
	mul.wide.u32 	%rd12, %r36, 4;
	cvta.to.global.u64 	%rd13, %rd9;
	add.s64 	%rd14, %rd12, %rd13;
	add.s64 	%rd22, %rd14, 64;
	mad.lo.s32 	%r29, %r16, %r2, %r3;
	mul.wide.u32 	%rd15, %r29, 4;
	add.s64 	%rd23, %rd1, %rd15;
	add.s32 	%r30, %r16, 15;
	shr.s32 	%r31, %r30, 31;
	shr.u32 	%r32, %r31, 28;
	add.s32 	%r33, %r30, %r32;
	shr.s32 	%r11, %r33, 4;
	mov.f32 	%f114, 0f00000000;
	mov.b32 	%r37, 0;
$L__BB1_2:
	ld.global.f32 	%f12, [%rd23];
	st.shared.f32 	[%r7], %f12;
	setp.ge.u32 	%p2, %r36, %r8;
	mov.f32 	%f112, 0f00000000;
	@%p2 bra 	$L__BB1_4;
	ld.global.f32 	%f112, [%rd22+-64];
$L__BB1_4:
	st.shared.f32 	[%r10], %f112;
	bar.sync 	0;
	ld.shared.f32 	%f14, [%r6];
	ld.shared.f32 	%f15, [%r9];
	fma.rn.f32 	%f16, %f14, %f15, %f114;
	ld.shared.f32 	%f17, [%r6+4];
	ld.shared.f32 	%f18, [%r9+4];
	fma.rn.f32 	%f19, %f17, %f18, %f16;
	ld.shared.f32 	%f20, [%r6+8];
	ld.shared.f32 	%f21, [%r9+8];
	fma.rn.f32 	%f22, %f20, %f21, %f19;
	ld.shared.f32 	%f23, [%r6+12];
	ld.shared.f32 	%f24, [%r9+12];
	fma.rn.f32 	%f25, %f23, %f24, %f22;
	ld.shared.f32 	%f26, [%r6+16];
	ld.shared.f32 	%f27, [%r9+16];
	fma.rn.f32 	%f28, %f26, %f27, %f25;
	ld.shared.f32 	%f29, [%r6+20];
	ld.shared.f32 	%f30, [%r9+20];
	fma.rn.f32 	%f31, %f29, %f30, %f28;
	ld.shared.f32 	%f32, [%r6+24];
	ld.shared.f32 	%f33, [%r9+24];
	fma.rn.f32 	%f34, %f32, %f33, %f31;
	ld.shared.f32 	%f35, [%r6+28];
	ld.shared.f32 	%f36, [%r9+28];
	fma.rn.f32 	%f37, %f35, %f36, %f34;
	ld.shared.f32 	%f38, [%r6+32];
	ld.shared.f32 	%f39, [%r9+32];
	fma.rn.f32 	%f40, %f38, %f39, %f37;
	ld.shared.f32 	%f41, [%r6+36];
	ld.shared.f32 	%f42, [%r9+36];
	fma.rn.f32 	%f43, %f41, %f42, %f40;
	ld.shared.f32 	%f44, [%r6+40];
	ld.shared.f32 	%f45, [%r9+40];
	fma.rn.f32 	%f46, %f44, %f45, %f43;
	ld.shared.f32 	%f47, [%r6+44];
	ld.shared.f32 	%f48, [%r9+44];
	fma.rn.f32 	%f49, %f47, %f48, %f46;
	ld.shared.f32 	%f50, [%r6+48];
	ld.shared.f32 	%f51, [%r9+48];
	fma.rn.f32 	%f52, %f50, %f51, %f49;
	ld.shared.f32 	%f53, [%r6+52];
	ld.shared.f32 	%f54, [%r9+52];
	fma.rn.f32 	%f55, %f53, %f54, %f52;
	ld.shared.f32 	%f56, [%r6+56];
	ld.shared.f32 	%f57, [%r9+56];
	fma.rn.f32 	%f58, %f56, %f57, %f55;
	ld.shared.f32 	%f59, [%r6+60];
	ld.shared.f32 	%f60, [%r9+60];
	fma.rn.f32 	%f4, %f59, %f60, %f58;
	bar.sync 	0;
	ld.global.f32 	%f61, [%rd23+64];
	st.shared.f32 	[%r7], %f61;
	add.s32 	%r34, %r36, 16;
	setp.ge.u32 	%p3, %r34, %r8;
	mov.f32 	%f113, 0f00000000;
	@%p3 bra 	$L__BB1_6;
	ld.global.f32 	%f113, [%rd22];
$L__BB1_6:
	st.shared.f32 	[%r10], %f113;
	bar.sync 	0;
	ld.shared.f32 	%f62, [%r6];
	ld.shared.f32 	%f63, [%r9];
	fma.rn.f32 	%f64, %f62, %f63, %f4;
	ld.shared.f32 	%f65, [%r6+4];
	ld.shared.f32 	%f66, [%r9+4];
	fma.rn.f32 	%f67, %f65, %f66, %f64;
	ld.shared.f32 	%f68, [%r6+8];
	ld.shared.f32 	%f69, [%r9+8];
	fma.rn.f32 	%f70, %f68, %f69, %f67;
	ld.shared.f32 	%f71, [%r6+12];
	ld.shared.f32 	%f72, [%r9+12];
	fma.rn.f32 	%f73, %f71, %f72, %f70;
	ld.shared.f32 	%f74, [%r6+16];
	ld.shared.f32 	%f75, [%r9+16];
	fma.rn.f32 	%f76, %f74, %f75, %f73;
	ld.shared.f32 	%f77, [%r6+20];
	ld.shared.f32 	%f78, [%r9+20];
	fma.rn.f32 	%f79, %f77, %f78, %f76;
	ld.shared.f32 	%f80, [%r6+24];
	ld.shared.f32 	%f81, [%r9+24];
	fma.rn.f32 	%f82, %f80, %f81, %f79;
	ld.shared.f32 	%f83, [%r6+28];
	ld.shared.f32 	%f84, [%r9+28];
	fma.rn.f32 	%f85, %f83, %f84, %f82;
	ld.shared.f32 	%f86, [%r6+32];
	ld.shared.f32 	%f87, [%r9+32];
	fma.rn.f32 	%f88, %f86, %f87, %f85;
	ld.shared.f32 	%f89, [%r6+36];
	ld.shared.f32 	%f90, [%r9+36];
	fma.rn.f32 	%f91, %f89, %f90, %f88;
	ld.shared.f32 	%f92, [%r6+40];
	ld.shared.f32 	%f93, [%r9+40];
	fma.rn.f32 	%f94, %f92, %f93, %f91;
	ld.shared.f32 	%f95, [%r6+44];
	ld.shared.f32 	%f96, [%r9+44];
	fma.rn.f32 	%f97, %f95, %f96, %f94;
	ld.shared.f32 	%f98, [%r6+48];
	ld.shared.f32 	%f99, [%r9+48];
	fma.rn.f32 	%f100, %f98, %f99, %f97;
	ld.shared.f32 	%f101, [%r6+52];
	ld.shared.f32 	%f102, [%r9+52];
	fma.rn.f32 	%f103, %f101, %f102, %f100;
	ld.shared.f32 	%f104, [%r6+56];
	ld.shared.f32 	%f105, [%r9+56];
	fma.rn.f32 	%f106, %f104, %f105, %f103;
	ld.shared.f32 	%f107, [%r6+60];
	ld.shared.f32 	%f108, [%r9+60];
	fma.rn.f32 	%f114, %f107, %f108, %f106;
	bar.sync 	0;
	add.s64 	%rd23, %rd23, 128;
	add.s32 	%r37, %r37, 2;
	add.s32 	%r36, %r36, 32;
	add.s64 	%rd22, %rd22, 128;
	setp.lt.s32 	%p4, %r37, %r11;
	@%p4 bra 	$L__BB1_2;
$L__BB1_7:
	setp.ge.s32 	%p5, %r4, %r17;
	@%p5 bra 	$L__BB1_9;
	cvta.to.global.u64 	%rd16, %rd10;
	mul.wide.u32 	%rd17, %r2, 4;
	add.s64 	%rd18, %rd16, %rd17;
	ld.global.f32 	%f109, [%rd18];
	add.f32 	%f110, %f114, %f109;
	mad.lo.s32 	%r35, %r17, %r2, %r4;
	cvta.to.global.u64 	%rd19, %rd8;
	mul.wide.s32 	%rd20, %r35, 4;
	add.s64 	%rd21, %rd19, %rd20;
	st.global.f32 	[%rd21], %f110;
$L__BB1_9:
	ret;

}
	// .globl	_Z5Conv3PfS_S_S_iii
.visible .entry _Z5Conv3PfS_S_S_iii(
	.param .u64 .ptr .align 1 _Z5Conv3PfS_S_S_iii_param_0,
	.param .u64 .ptr .align 1 _Z5Conv3PfS_S_S_iii_param_1,
	.param .u64 .ptr .align 1 _Z5Conv3PfS_S_S_iii_param_2,
	.param .u64 .ptr .align 1 _Z5Conv3PfS_S_S_iii_param_3,
	.param .u32 _Z5Conv3PfS_S_S_iii_param_4,
	.param .u32 _Z5Conv3PfS_S_S_iii_param_5,
	.param .u32 _Z5Conv3PfS_S_S_iii_param_6
)
{
	.reg .pred 	%p<6>;
	.reg .b32 	%r<38>;
	.reg .b32 	%f<211>;
	.reg .b64 	%rd<24>;
	// demoted variable
	.shared .align 4 .b8 _ZZ5Conv3PfS_S_S_iiiE7shTileA[4096];
	// demoted variable
	.shared .align 4 .b8 _ZZ5Conv3PfS_S_S_iiiE7shTileB[4096];
	ld.param.u64 	%rd8, [_Z5Conv3PfS_S_S_iii_param_0];
	ld.param.u64 	%rd11, [_Z5Conv3PfS_S_S_iii_param_1];
	ld.param.u64 	%rd9, [_Z5Conv3PfS_S_S_iii_param_2];
	ld.param.u64 	%rd10, [_Z5Conv3PfS_S_S_iii_param_3];
	ld.param.u32 	%r16, [_Z5Conv3PfS_S_S_iii_param_5];
	ld.param.u32 	%r17, [_Z5Conv3PfS_S_S_iii_param_6];
	cvta.to.global.u64 	%rd1, %rd11;
	mov.u32 	%r18, %ctaid.y;
	mov.u32 	%r19, %ntid.y;
	mov.u32 	%r1, %tid.y;
	mad.lo.s32 	%r2, %r18, %r19, %r1;
	mov.u32 	%r20, %ctaid.x;
	mov.u32 	%r21, %ntid.x;
	mov.u32 	%r3, %tid.x;
	mad.lo.s32 	%r4, %r20, %r21, %r3;
	mad.lo.s32 	%r36, %r16, %r4, %r1;
	setp.lt.s32 	%p1, %r16, 1;
	mov.f32 	%f210, 0f00000000;
	@%p1 bra 	$L__BB2_7;
	shl.b32 	%r23, %r1, 7;
	mov.u32 	%r24, _ZZ5Conv3PfS_S_S_iiiE7shTileA;
	add.s32 	%r6, %r24, %r23;
	shl.b32 	%r25, %r3, 2;
	add.s32 	%r7, %r6, %r25;
	mul.lo.s32 	%r8, %r17, %r16;
	shl.b32 	%r26, %r3, 7;
	mov.u32 	%r27, _ZZ5Conv3PfS_S_S_iiiE7shTileB;
	add.s32 	%r9, %r27, %r26;
	shl.b32 	%r28, %r1, 2;
	add.s32 	%r10, %r9, %r28;
	mul.wide.u32 	%rd12, %r36, 4;
	cvta.to.global.u64 	%rd13, %rd9;
	add.s64 	%rd14, %rd12, %rd13;
	add.s64 	%rd22, %rd14, 128;
	mad.lo.s32 	%r29, %r16, %r2, %r3;
	mul.wide.u32 	%rd15, %r29, 4;
	add.s64 	%rd23, %rd1, %rd15;
	add.s32 	%r30, %r16, 31;
	shr.s32 	%r31, %r30, 31;
	shr.u32 	%r32, %r31, 27;
	add.s32 	%r33, %r30, %r32;
	shr.s32 	%r11, %r33, 5;
	mov.f32 	%f210, 0f00000000;
	mov.b32 	%r37, 0;
$L__BB2_2:
	ld.global.f32 	%f12, [%rd23];
	st.shared.f32 	[%r7], %f12;
	setp.ge.u32 	%p2, %r36, %r8;
	mov.f32 	%f208, 0f00000000;
	@%p2 bra 	$L__BB2_4;
	ld.global.f32 	%f208, [%rd22+-128];
$L__BB2_4:
	st.shared.f32 	[%r10], %f208;
	bar.sync 	0;
	ld.shared.f32 	%f14, [%r6];
	ld.shared.f32 	%f15, [%r9];
	fma.rn.f32 	%f16, %f14, %f15, %f210;
	ld.shared.f32 	%f17, [%r6+4];
	ld.shared.f32 	%f18, [%r9+4];
	fma.rn.f32 	%f19, %f17, %f18, %f16;
	ld.shared.f32 	%f20, [%r6+8];
	ld.shared.f32 	%f21, [%r9+8];
	fma.rn.f32 	%f22, %f20, %f21, %f19;
	ld.shared.f32 	%f23, [%r6+12];
	ld.shared.f32 	%f24, [%r9+12];
	fma.rn.f32 	%f25, %f23, %f24, %f22;
	ld.shared.f32 	%f26, [%r6+16];
	ld.shared.f32 	%f27, [%r9+16];
	fma.rn.f32 	%f28, %f26, %f27, %f25;
	ld.shared.f32 	%f29, [%r6+20];
	ld.shared.f32 	%f30, [%r9+20];
	fma.rn.f32 	%f31, %f29, %f30, %f28;
	ld.shared.f32 	%f32, [%r6+24];
	ld.shared.f32 	%f33, [%r9+24];
	fma.rn.f32 	%f34, %f32, %f33, %f31;
	ld.shared.f32 	%f35, [%r6+28];
	ld.shared.f32 	%f36, [%r9+28];
	fma.rn.f32 	%f37, %f35, %f36, %f34;
	ld.shared.f32 	%f38, [%r6+32];
	ld.shared.f32 	%f39, [%r9+32];
	fma.rn.f32 	%f40, %f38, %f39, %f37;
	ld.shared.f32 	%f41, [%r6+36];
	ld.shared.f32 	%f42, [%r9+36];
	fma.rn.f32 	%f43, %f41, %f42, %f40;
	ld.shared.f32 	%f44, [%r6+40];
	ld.shared.f32 	%f45, [%r9+40];
	fma.rn.f32 	%f46, %f44, %f45, %f43;
	ld.shared.f32 	%f47, [%r6+44];
	ld.shared.f32 	%f48, [%r9+44];
	fma.rn.f32 	%f49, %f47, %f48, %f46;
	ld.shared.f32 	%f50, [%r6+48];
	ld.shared.f32 	%f51, [%r9+48];
	fma.rn.f32 	%f52, %f50, %f51, %f49;
	ld.shared.f32 	%f53, [%r6+52];
	ld.shared.f32 	%f54, [%r9+52];
	fma.rn.f32 	%f55, %f53, %f54, %f52;
	ld.shared.f32 	%f56, [%r6+56];
	ld.shared.f32 	%f57, [%r9+56];
	fma.rn.f32 	%f58, %f56, %f57, %f55;
	ld.shared.f32 	%f59, [%r6+60];
	ld.shared.f32 	%f60, [%r9+60];
	fma.rn.f32 	%f61, %f59, %f60, %f58;
	ld.shared.f32 	%f62, [%r6+64];
	ld.shared.f32 	%f63, [%r9+64];
	fma.rn.f32 	%f64, %f62, %f63, %f61;
	ld.shared.f32 	%f65, [%r6+68];
	ld.shared.f32 	%f66, [%r9+68];
	fma.rn.f32 	%f67, %f65, %f66, %f64;
	ld.shared.f32 	%f68, [%r6+72];
	ld.shared.f32 	%f69, [%r9+72];
	fma.rn.f32 	%f70, %f68, %f69, %f67;
	ld.shared.f32 	%f71, [%r6+76];
	ld.shared.f32 	%f72, [%r9+76];
	fma.rn.f32 	%f73, %f71, %f72, %f70;
	ld.shared.f32 	%f74, [%r6+80];
	ld.shared.f32 	%f75, [%r9+80];
	fma.rn.f32 	%f76, %f74, %f75, %f73;
	ld.shared.f32 	%f77, [%r6+84];
	ld.shared.f32 	%f78, [%r9+84];
	fma.rn.f32 	%f79, %f77, %f78, %f76;
	ld.shared.f32 	%f80, [%r6+88];
	ld.shared.f32 	%f81, [%r9+88];
	fma.rn.f32 	%f82, %f80, %f81, %f79;
	ld.shared.f32 	%f83, [%r6+92];
	ld.shared.f32 	%f84, [%r9+92];
	fma.rn.f32 	%f85, %f83, %f84, %f82;
	ld.shared.f32 	%f86, [%r6+96];
	ld.shared.f32 	%f87, [%r9+96];
	fma.rn.f32 	%f88, %f86, %f87, %f85;
	ld.shared.f32 	%f89, [%r6+100];
	ld.shared.f32 	%f90, [%r9+100];
	fma.rn.f32 	%f91, %f89, %f90, %f88;
	ld.shared.f32 	%f92, [%r6+104];
	ld.shared.f32 	%f93, [%r9+104];
	fma.rn.f32 	%f94, %f92, %f93, %f91;
	ld.shared.f32 	%f95, [%r6+108];
	ld.shared.f32 	%f96, [%r9+108];
	fma.rn.f32 	%f97, %f95, %f96, %f94;
	ld.shared.f32 	%f98, [%r6+112];
	ld.shared.f32 	%f99, [%r9+112];
	fma.rn.f32 	%f100, %f98, %f99, %f97;
	ld.shared.f32 	%f101, [%r6+116];
	ld.shared.f32 	%f102, [%r9+116];
	fma.rn.f32 	%f103, %f101, %f102, %f100;
	ld.shared.f32 	%f104, [%r6+120];
	ld.shared.f32 	%f105, [%r9+120];
	fma.rn.f32 	%f106, %f104, %f105, %f103;
	ld.shared.f32 	%f107, [%r6+124];
	ld.shared.f32 	%f108, [%r9+124];
	fma.rn.f32 	%f4, %f107, %f108, %f106;
	bar.sync 	0;
	ld.global.f32 	%f109, [%rd23+128];
	st.shared.f32 	[%r7], %f109;
	add.s32 	%r34, %r36, 32;
	setp.ge.u32 	%p3, %r34, %r8;
	mov.f32 	%f209, 0f00000000;
	@%p3 bra 	$L__BB2_6;
	ld.global.f32 	%f209, [%rd22];
$L__BB2_6:
	st.shared.f32 	[%r10], %f209;
	bar.sync 	0;
	ld.shared.f32 	%f110, [%r6];
	ld.shared.f32 	%f111, [%r9];
	fma.rn.f32 	%f112, %f110, %f111, %f4;
	ld.shared.f32 	%f113, [%r6+4];
	ld.shared.f32 	%f114, [%r9+4];
	fma.rn.f32 	%f115, %f113, %f114, %f112;
	ld.shared.f32 	%f116, [%r6+8];
	ld.shared.f32 	%f117, [%r9+8];
	fma.rn.f32 	%f118, %f116, %f117, %f115;
	ld.shared.f32 	%f119, [%r6+12];
	ld.shared.f32 	%f120, [%r9+12];
	fma.rn.f32 	%f121, %f119, %f120, %f118;
	ld.shared.f32 	%f122, [%r6+16];
	ld.shared.f32 	%f123, [%r9+16];
	fma.rn.f32 	%f124, %f122, %f123, %f121;
	ld.shared.f32 	%f125, [%r6+20];
	ld.shared.f32 	%f126, [%r9+20];
	fma.rn.f32 	%f127, %f125, %f126, %f124;
	ld.shared.f32 	%f128, [%r6+24];
	ld.shared.f32 	%f129, [%r9+24];
	fma.rn.f32 	%f130, %f128, %f129, %f127;
	ld.shared.f32 	%f131, [%r6+28];
	ld.shared.f32 	%f132, [%r9+28];
	fma.rn.f32 	%f133, %f131, %f132, %f130;
	ld.shared.f32 	%f134, [%r6+32];
	ld.shared.f32 	%f135, [%r9+32];
	fma.rn.f32 	%f136, %f134, %f135, %f133;
	ld.shared.f32 	%f137, [%r6+36];
	ld.shared.f32 	%f138, [%r9+36];
	fma.rn.f32 	%f139, %f137, %f138, %f136;
	ld.shared.f32 	%f140, [%r6+40];
	ld.shared.f32 	%f141, [%r9+40];
	fma.rn.f32 	%f142, %f140, %f141, %f139;
	ld.shared.f32 	%f143, [%r6+44];
	ld.shared.f32 	%f144, [%r9+44];
	fma.rn.f32 	%f145, %f143, %f144, %f142;
	ld.shared.f32 	%f146, [%r6+48];
	ld.shared.f32 	%f147, [%r9+48];
	fma.rn.f32 	%f148, %f146, %f147, %f145;
	ld.shared.f32 	%f149, [%r6+52];
	ld.shared.f32 	%f150, [%r9+52];
	fma.rn.f32 	%f151, %f149, %f150, %f148;
	ld.shared.f32 	%f152, [%r6+56];
	ld.shared.f32 	%f153, [%r9+56];
	fma.rn.f32 	%f154, %f152, %f153, %f151;
	ld.shared.f32 	%f155, [%r6+60];
	ld.shared.f32 	%f156, [%r9+60];
	fma.rn.f32 	%f157, %f155, %f156, %f154;
	ld.shared.f32 	%f158, [%r6+64];
	ld.shared.f32 	%f159, [%r9+64];
	fma.rn.f32 	%f160, %f158, %f159, %f157;
	ld.shared.f32 	%f161, [%r6+68];
	ld.shared.f32 	%f162, [%r9+68];
	fma.rn.f32 	%f163, %f161, %f162, %f160;
	ld.shared.f32 	%f164, [%r6+72];
	ld.shared.f32 	%f165, [%r9+72];
	fma.rn.f32 	%f166, %f164, %f165, %f163;
	ld.shared.f32 	%f167, [%r6+76];
	ld.shared.f32 	%f168, [%r9+76];
	fma.rn.f32 	%f169, %f167, %f168, %f166;
	ld.shared.f32 	%f170, [%r6+80];
	ld.shared.f32 	%f171, [%r9+80];
	fma.rn.f32 	%f172, %f170, %f171, %f169;
	ld.shared.f32 	%f173, [%r6+84];
	ld.shared.f32 	%f174, [%r9+84];
	fma.rn.f32 	%f175, %f173, %f174, %f172;
	ld.shared.f32 	%f176, [%r6+88];
	ld.shared.f32 	%f177, [%r9+88];
	fma.rn.f32 	%f178, %f176, %f177, %f175;
	ld.shared.f32 	%f179, [%r6+92];
	ld.shared.f32 	%f180, [%r9+92];
	fma.rn.f32 	%f181, %f179, %f180, %f178;
	ld.shared.f32 	%f182, [%r6+96];
	ld.shared.f32 	%f183, [%r9+96];
	fma.rn.f32 	%f184, %f182, %f183, %f181;
	ld.shared.f32 	%f185, [%r6+100];
	ld.shared.f32 	%f186, [%r9+100];
	fma.rn.f32 	%f187, %f185, %f186, %f184;
	ld.shared.f32 	%f188, [%r6+104];
	ld.shared.f32 	%f189, [%r9+104];
	fma.rn.f32 	%f190, %f188, %f189, %f187;
	ld.shared.f32 	%f191, [%r6+108];
	ld.shared.f32 	%f192, [%r9+108];
	fma.rn.f32 	%f193, %f191, %f192, %f190;
	ld.shared.f32 	%f194, [%r6+112];
	ld.shared.f32 	%f195, [%r9+112];
	fma.rn.f32 	%f196, %f194, %f195, %f193;
	ld.shared.f32 	%f197, [%r6+116];
	ld.shared.f32 	%f198, [%r9+116];
	fma.rn.f32 	%f199, %f197, %f198, %f196;
	ld.shared.f32 	%f200, [%r6+120];
	ld.shared.f32 	%f201, [%r9+120];
	fma.rn.f32 	%f202, %f200, %f201, %f199;
	ld.shared.f32 	%f203, [%r6+124];
	ld.shared.f32 	%f204, [%r9+124];
	fma.rn.f32 	%f210, %f203, %f204, %f202;
	bar.sync 	0;
	add.s64 	%rd23, %rd23, 256;
	add.s32 	%r37, %r37, 2;
	add.s32 	%r36, %r36, 64;
	add.s64 	%rd22, %rd22, 256;
	setp.lt.s32 	%p4, %r37, %r11;
	@%p4 bra 	$L__BB2_2;
$L__BB2_7:
	setp.ge.s32 	%p5, %r4, %r17;
	@%p5 bra 	$L__BB2_9;
	cvta.to.global.u64 	%rd16, %rd10;
	mul.wide.u32 	%rd17, %r2, 4;
	add.s64 	%rd18, %rd16, %rd17;
	ld.global.f32 	%f205, [%rd18];
	add.f32 	%f206, %f210, %f205;
	mad.lo.s32 	%r35, %r17, %r2, %r4;
	cvta.to.global.u64 	%rd19, %rd8;
	mul.wide.s32 	%rd20, %r35, 4;
	add.s64 	%rd21, %rd19, %rd20;
	st.global.f32 	[%rd21], %f206;
$L__BB2_9:
	ret;

}
	// .globl	_Z10changeformPfiiS_
.visible .entry _Z10changeformPfiiS_(
	.param .u64 .ptr .align 1 _Z10changeformPfiiS__param_0,
	.param .u32 _Z10changeformPfiiS__param_1,
	.param .u32 _Z10changeformPfiiS__param_2,
	.param .u64 .ptr .align 1 _Z10changeformPfiiS__param_3
)
{
	.reg .pred 	%p<25>;
	.reg .b32 	%r<45>;
	.reg .b32 	%f<37>;
	.reg .b64 	%rd<13>;

	ld.param.u64 	%rd8, [_Z10changeformPfiiS__param_0];
	ld.param.u32 	%r26, [_Z10changeformPfiiS__param_1];
	ld.param.u32 	%r27, [_Z10changeformPfiiS__param_2];
	ld.param.u64 	%rd7, [_Z10changeformPfiiS__param_3];
	cvta.to.global.u64 	%rd1, %rd8;
	min.s32 	%r28, %r26, %r27;
	setp.lt.s32 	%p7, %r28, 1;
	@%p7 bra 	$L__BB3_25;
	neg.s32 	%r1, %r27;
	mul.lo.s32 	%r2, %r27, 9;
	mul.lo.s32 	%r3, %r26, %r26;
	cvta.to.global.u64 	%rd2, %rd7;
	mov.b32 	%r38, 0;
$L__BB3_2:
	mul.lo.s32 	%r5, %r38, %r26;
	add.s32 	%r6, %r38, -1;
	add.s32 	%r7, %r38, 1;
	add.s32 	%r8, %r5, %r26;
	mul.lo.s32 	%r9, %r26, %r6;
	mov.b32 	%r39, 0;
$L__BB3_3:
	setp.lt.u32 	%p8, %r7, %r26;
	setp.lt.u32 	%p9, %r38, %r26;
	setp.lt.u32 	%p10, %r6, %r26;
	add.s32 	%r41, %r39, %r5;
	add.s32 	%r31, %r39, -1;
	setp.lt.u32 	%p11, %r31, %r26;
	and.pred  	%p1, %p10, %p11;
	setp.lt.u32 	%p12, %r39, %r26;
	and.pred  	%p2, %p10, %p12;
	add.s32 	%r12, %r39, 1;
	and.pred  	%p3, %p9, %p11;
	and.pred  	%p4, %p9, %p12;
	and.pred  	%p5, %p8, %p11;
	and.pred  	%p6, %p8, %p12;
	mul.lo.s32 	%r43, %r2, %r41;
	add.s32 	%r42, %r8, %r39;
	add.s32 	%r40, %r9, %r39;
	not.pred 	%p13, %p1;
	not.pred 	%p14, %p2;
	not.pred 	%p16, %p3;
	not.pred 	%p17, %p4;
	not.pred 	%p19, %p5;
	not.pred 	%p20, %p6;
	mov.u32 	%r44, %r1;
$L__BB3_4:
	add.s32 	%r32, %r40, -1;
	mul.wide.s32 	%rd9, %r32, 4;
	add.s64 	%rd3, %rd1, %rd9;
	mov.f32 	%f28, 0f00000000;
	@%p13 bra 	$L__BB3_6;
	ld.global.f32 	%f28, [%rd3];
$L__BB3_6:
	mul.wide.s32 	%rd10, %r43, 4;
	add.s64 	%rd4, %rd2, %rd10;
	st.global.f32 	[%rd4], %f28;
	mov.f32 	%f29, 0f00000000;
	@%p14 bra 	$L__BB3_8;
	ld.global.f32 	%f29, [%rd3+4];
$L__BB3_8:
	st.global.f32 	[%rd4+4], %f29;
	max.u32 	%r33, %r6, %r12;
	setp.ge.u32 	%p15, %r33, %r26;
	mov.f32 	%f30, 0f00000000;
	@%p15 bra 	$L__BB3_10;
	ld.global.f32 	%f30, [%rd3+8];
$L__BB3_10:
	st.global.f32 	[%rd4+8], %f30;
	add.s32 	%r34, %r41, -1;
	mul.wide.s32 	%rd11, %r34, 4;
	add.s64 	%rd5, %rd1, %rd11;
	mov.f32 	%f31, 0f00000000;
	@%p16 bra 	$L__BB3_12;
	ld.global.f32 	%f31, [%rd5];
$L__BB3_12:
	st.global.f32 	[%rd4+12], %f31;
	mov.f32 	%f32, 0f00000000;
	@%p17 bra 	$L__BB3_14;
	ld.global.f32 	%f32, [%rd5+4];
$L__BB3_14:
	st.global.f32 	[%rd4+16], %f32;
	max.u32 	%r35, %r38, %r12;
	setp.ge.u32 	%p18, %r35, %r26;
	mov.f32 	%f33, 0f00000000;
	@%p18 bra 	$L__BB3_16;
	ld.global.f32 	%f33, [%rd5+8];
$L__BB3_16:
	st.global.f32 	[%rd4+20], %f33;
	add.s32 	%r36, %r42, -1;
	mul.wide.s32 	%rd12, %r36, 4;
	add.s64 	%rd6, %rd1, %rd12;
	mov.f32 	%f34, 0f00000000;
	@%p19 bra 	$L__BB3_18;
	ld.global.f32 	%f34, [%rd6];
$L__BB3_18:
	st.global.f32 	[%rd4+24], %f34;
	mov.f32 	%f35, 0f00000000;
	@%p20 bra 	$L__BB3_20;
	ld.global.f32 	%f35, [%rd6+4];
$L__BB3_20:
	st.global.f32 	[%rd4+28], %f35;
	max.u32 	%r37, %r7, %r12;
	setp.ge.u32 	%p21, %r37, %r26;
	mov.f32 	%f36, 0f00000000;
	@%p21 bra 	$L__BB3_22;
	ld.global.f32 	%f36, [%rd6+8];
$L__BB3_22:
	st.global.f32 	[%rd4+32], %f36;
	add.s32 	%r44, %r44, 1;
	setp.ne.s32 	%p22, %r44, 0;
	add.s32 	%r43, %r43, 9;
	add.s32 	%r42, %r42, %r3;
	add.s32 	%r41, %r41, %r3;
	add.s32 	%r40, %r40, %r3;
	@%p22 bra 	$L__BB3_4;
	setp.ne.s32 	%p23, %r12, %r26;
	mov.u32 	%r39, %r12;
	@%p23 bra 	$L__BB3_3;
	setp.ne.s32 	%p24, %r7, %r26;
	mov.u32 	%r38, %r7;
	@%p24 bra 	$L__BB3_2;
$L__BB3_25:
	ret;

}
	// .globl	_Z4ReluPfj
.visible .entry _Z4ReluPfj(
	.param .u64 .ptr .align 1 _Z4ReluPfj_param_0,
	.param .u32 _Z4ReluPfj_param_1
)
{
	.reg .pred 	%p<4>;
	.reg .b32 	%r<12>;
	.reg .b32 	%f<2>;
	.reg .b64 	%rd<5>;

	ld.param.u64 	%rd3, [_Z4ReluPfj_param_0];
	ld.param.u32 	%r6, [_Z4ReluPfj_param_1];
	mov.u32 	%r7, %ctaid.x;
	mov.u32 	%r1, %ntid.x;
	mov.u32 	%r8, %tid.x;
	mad.lo.s32 	%r11, %r7, %r1, %r8;
	setp.ge.u32 	%p1, %r11, %r6;
	@%p1 bra 	$L__BB4_5;
	mov.u32 	%r9, %nctaid.x;
	mul.lo.s32 	%r3, %r1, %r9;
	cvta.to.global.u64 	%rd1, %rd3;
$L__BB4_2:
	mul.wide.s32 	%rd4, %r11, 4;
	add.s64 	%rd2, %rd1, %rd4;
	ld.global.f32 	%f1, [%rd2];
	setp.geu.f32 	%p2, %f1, 0f00000000;
	@%p2 bra 	$L__BB4_4;
	mov.b32 	%r10, 0;
	st.global.u32 	[%rd2], %r10;
$L__BB4_4:
	add.s32 	%r11, %r11, %r3;
	setp.lt.u32 	%p3, %r11, %r6;
	@%p3 bra 	$L__BB4_2;
$L__BB4_5:
	ret;

}
	// .globl	_Z9MaxPool2DPfS_ii
.visible .entry _Z9MaxPool2DPfS_ii(
	.param .u64 .ptr .align 1 _Z9MaxPool2DPfS_ii_param_0,
	.param .u64 .ptr .align 1 _Z9MaxPool2DPfS_ii_param_1,
	.param .u32 _Z9MaxPool2DPfS_ii_param_2,
	.param .u32 _Z9MaxPool2DPfS_ii_param_3
)
{
	.reg .pred 	%p<11>;
	.reg .b32 	%r<66>;
	.reg .b32 	%f<50>;
	.reg .b64 	%rd<31>;

	ld.param.u64 	%rd3, [_Z9MaxPool2DPfS_ii_param_0];
	ld.param.u64 	%rd4, [_Z9MaxPool2DPfS_ii_param_1];
	ld.param.u32 	%r28, [_Z9MaxPool2DPfS_ii_param_2];
	ld.param.u32 	%r29, [_Z9MaxPool2DPfS_ii_param_3];
	cvta.to.global.u64 	%rd1, %rd3;
	cvta.to.global.u64 	%rd2, %rd4;
	setp.lt.s32 	%p1, %r29, 1;
	@%p1 bra 	$L__BB5_14;
	shr.u32 	%r30, %r28, 31;
	add.s32 	%r31, %r28, %r30;
	shr.s32 	%r1, %r31, 1;
	setp.lt.s32 	%p2, %r28, 2;
	@%p2 bra 	$L__BB5_14;
	and.b32  	%r2, %r1, 1073741820;
	mul.lo.s32 	%r3, %r28, %r28;
	mov.b32 	%r58, 0;
$L__BB5_3:
	mul.lo.s32 	%r5, %r3, %r58;
	mov.b32 	%r59, 0;
$L__BB5_4:
	add.s32 	%r35, %r1, -1;
	setp.lt.u32 	%p3, %r35, 3;
	mul.lo.s32 	%r7, %r59, %r28;
	shl.b32 	%r8, %r59, 1;
	or.b32  	%r9, %r8, 1;
	mad.lo.s32 	%r36, %r28, %r8, %r28;
	add.s32 	%r10, %r36, %r5;
	mad.lo.s32 	%r37, %r58, %r1, %r59;
	mul.lo.s32 	%r11, %r37, %r1;
	mov.b32 	%r65, 0;
	@%p3 bra 	$L__BB5_7;
	and.b32  	%r38, %r1, 1073741820;
	neg.s32 	%r63, %r38;
	add.s32 	%r61, %r10, 4;
	mad.lo.s32 	%r39, %r28, %r58, %r8;
	mul.lo.s32 	%r60, %r28, %r39;
	mov.u32 	%r62, %r11;
$L__BB5_6:
	.pragma "nounroll";
	mul.wide.s32 	%rd5, %r60, 4;
	add.s64 	%rd6, %rd2, %rd5;
	ld.global.f32 	%f1, [%rd6];
	ld.global.f32 	%f2, [%rd6+4];
	add.s32 	%r40, %r61, -4;
	mul.wide.u32 	%rd7, %r40, 4;
	add.s64 	%rd8, %rd2, %rd7;
	ld.global.f32 	%f3, [%rd8];
	ld.global.f32 	%f4, [%rd8+4];
	max.f32 	%f5, %f1, %f2;
	max.f32 	%f6, %f5, %f3;
	max.f32 	%f7, %f6, %f4;
	mul.wide.s32 	%rd9, %r62, 4;
	add.s64 	%rd10, %rd1, %rd9;
	st.global.f32 	[%rd10], %f7;
	ld.global.f32 	%f8, [%rd6+8];
	ld.global.f32 	%f9, [%rd6+12];
	add.s32 	%r41, %r61, -2;
	mul.wide.u32 	%rd11, %r41, 4;
	add.s64 	%rd12, %rd2, %rd11;
	ld.global.f32 	%f10, [%rd12];
	ld.global.f32 	%f11, [%rd12+4];
	max.f32 	%f12, %f8, %f9;
	max.f32 	%f13, %f12, %f10;
	max.f32 	%f14, %f13, %f11;
	st.global.f32 	[%rd10+4], %f14;
	ld.global.f32 	%f15, [%rd6+16];
	ld.global.f32 	%f16, [%rd6+20];
	add.s32 	%r42, %r61, 2;
	mul.wide.u32 	%rd13, %r61, 4;
	add.s64 	%rd14, %rd2, %rd13;
	ld.global.f32 	%f17, [%rd14];
	ld.global.f32 	%f18, [%rd14+4];
	max.f32 	%f19, %f15, %f16;
	max.f32 	%f20, %f19, %f17;
	max.f32 	%f21, %f20, %f18;
	st.global.f32 	[%rd10+8], %f21;
	ld.global.f32 	%f22, [%rd6+24];
	ld.global.f32 	%f23, [%rd6+28];
	mul.wide.u32 	%rd15, %r42, 4;
	add.s64 	%rd16, %rd2, %rd15;
	ld.global.f32 	%f24, [%rd16];
	ld.global.f32 	%f25, [%rd16+4];
	max.f32 	%f26, %f22, %f23;
	max.f32 	%f27, %f26, %f24;
	max.f32 	%f28, %f27, %f25;
	st.global.f32 	[%rd10+12], %f28;
	add.s32 	%r63, %r63, 4;
	add.s32 	%r62, %r62, 4;
	add.s32 	%r61, %r61, 8;
	add.s32 	%r60, %r60, 8;
	setp.ne.s32 	%p4, %r63, 0;
	mov.u32 	%r65, %r2;
	@%p4 bra 	$L__BB5_6;
$L__BB5_7:
	and.b32  	%r43, %r1, 3;
	setp.eq.s32 	%p5, %r43, 0;
	@%p5 bra 	$L__BB5_12;
	setp.eq.s32 	%p6, %r43, 1;
	@%p6 bra 	$L__BB5_10;
	add.s32 	%r44, %r65, %r7;
	shl.b32 	%r45, %r44, 1;
	add.s32 	%r46, %r45, %r5;
	mul.wide.s32 	%rd17, %r46, 4;
	add.s64 	%rd18, %rd2, %rd17;
	ld.global.f32 	%f29, [%rd18];
	ld.global.f32 	%f30, [%rd18+4];
	shl.b32 	%r47, %r65, 1;
	add.s32 	%r48, %r10, %r47;
	mul.wide.u32 	%rd19, %r48, 4;
	add.s64 	%rd20, %rd2, %rd19;
	ld.global.f32 	%f31, [%rd20];
	ld.global.f32 	%f32, [%rd20+4];
	max.f32 	%f33, %f29, %f30;
	max.f32 	%f34, %f33, %f31;
	max.f32 	%f35, %f34, %f32;
	add.s32 	%r49, %r65, %r11;
	mul.wide.s32 	%rd21, %r49, 4;
	add.s64 	%rd22, %rd1, %rd21;
	st.global.f32 	[%rd22], %f35;
	ld.global.f32 	%f36, [%rd18+8];
	ld.global.f32 	%f37, [%rd18+12];
	add.s32 	%r50, %r48, 2;
	mul.wide.u32 	%rd23, %r50, 4;
	add.s64 	%rd24, %rd2, %rd23;
	ld.global.f32 	%f38, [%rd24];
	ld.global.f32 	%f39, [%rd24+4];
	max.f32 	%f40, %f36, %f37;
	max.f32 	%f41, %f40, %f38;
	max.f32 	%f42, %f41, %f39;
	st.global.f32 	[%rd22+4], %f42;
	add.s32 	%r65, %r65, 2;
$L__BB5_10:
	and.b32  	%r51, %r1, 1;
	setp.eq.b32 	%p7, %r51, 1;
	not.pred 	%p8, %p7;
	@%p8 bra 	$L__BB5_12;
	add.s32 	%r52, %r65, %r7;
	shl.b32 	%r53, %r52, 1;
	add.s32 	%r54, %r53, %r5;
	mul.wide.s32 	%rd25, %r54, 4;
	add.s64 	%rd26, %rd2, %rd25;
	ld.global.f32 	%f43, [%rd26];
	ld.global.f32 	%f44, [%rd26+4];
	shl.b32 	%r55, %r65, 1;
	add.s32 	%r56, %r10, %r55;
	mul.wide.u32 	%rd27, %r56, 4;
	add.s64 	%rd28, %rd2, %rd27;
	ld.global.f32 	%f45, [%rd28];
	ld.global.f32 	%f46, [%rd28+4];
	max.f32 	%f47, %f43, %f44;
	max.f32 	%f48, %f47, %f45;
	max.f32 	%f49, %f48, %f46;
	add.s32 	%r57, %r65, %r11;
	mul.wide.s32 	%rd29, %r57, 4;
	add.s64 	%rd30, %rd1, %rd29;
	st.global.f32 	[%rd30], %f49;
$L__BB5_12:
	sub.s32 	%r59, %r9, %r59;
	setp.ne.s32 	%p9, %r59, %r1;
	@%p9 bra 	$L__BB5_4;
	add.s32 	%r58, %r58, 1;
	setp.ne.s32 	%p10, %r58, %r29;
	@%p10 bra 	$L__BB5_3;
$L__BB5_14:
	ret;

}
	// .globl	_Z5densePfS_S_S_iii
.visible .entry _Z5densePfS_S_S_iii(
	.param .u64 .ptr .align 1 _Z5densePfS_S_S_iii_param_0,
	.param .u64 .ptr .align 1 _Z5densePfS_S_S_iii_param_1,
	.param .u64 .ptr .align 1 _Z5densePfS_S_S_iii_param_2,
	.param .u64 .ptr .align 1 _Z5densePfS_S_S_iii_param_3,
	.param .u32 _Z5densePfS_S_S_iii_param_4,
	.param .u32 _Z5densePfS_S_S_iii_param_5,
	.param .u32 _Z5densePfS_S_S_iii_param_6
)
{
	.reg .pred 	%p<10>;
	.reg .b32 	%r<25>;
	.reg .b32 	%f<114>;
	.reg .b64 	%rd<76>;

	ld.param.u64 	%rd29, [_Z5densePfS_S_S_iii_param_0];
	ld.param.u64 	%rd30, [_Z5densePfS_S_S_iii_param_1];
	ld.param.u64 	%rd27, [_Z5densePfS_S_S_iii_param_2];
	ld.param.u64 	%rd28, [_Z5densePfS_S_S_iii_param_3];
	ld.param.u32 	%r12, [_Z5densePfS_S_S_iii_param_5];
	ld.param.u32 	%r13, [_Z5densePfS_S_S_iii_param_6];
	cvta.to.global.u64 	%rd1, %rd30;
	cvta.to.global.u64 	%rd2, %rd29;
	mov.u32 	%r14, %ctaid.y;
	mov.u32 	%r15, %ntid.y;
	mov.u32 	%r16, %tid.y;
	mad.lo.s32 	%r1, %r14, %r15, %r16;
	mov.u32 	%r17, %ctaid.x;
	mov.u32 	%r18, %ntid.x;
	mov.u32 	%r19, %tid.x;
	mad.lo.s32 	%r2, %r17, %r18, %r19;
	setp.lt.s32 	%p1, %r13, 1;
	mov.f32 	%f113, 0f00000000;
	@%p1 bra 	$L__BB6_13;
	mul.lo.s32 	%r20, %r13, %r1;
	mul.wide.s32 	%rd31, %r20, 4;
	add.s64 	%rd69, %rd2, %rd31;
	mul.wide.s32 	%rd32, %r2, 4;
	add.s64 	%rd70, %rd1, %rd32;
	and.b32  	%r3, %r13, 15;
	setp.lt.u32 	%p2, %r13, 16;
	mov.f32 	%f113, 0f00000000;
	@%p2 bra 	$L__BB6_4;
	mul.wide.s32 	%rd5, %r12, 64;
	and.b32  	%r21, %r13, 2147483632;
	neg.s32 	%r23, %r21;
	mul.wide.s32 	%rd6, %r12, 4;
	mov.f32 	%f113, 0f00000000;
	mov.u64 	%rd66, %rd70;
$L__BB6_3:
	.pragma "nounroll";
	ld.global.f32 	%f18, [%rd69];
	ld.global.f32 	%f19, [%rd66];
	fma.rn.f32 	%f20, %f18, %f19, %f113;
	ld.global.f32 	%f21, [%rd69+4];
	add.s64 	%rd33, %rd66, %rd6;
	ld.global.f32 	%f22, [%rd33];
	fma.rn.f32 	%f23, %f21, %f22, %f20;
	ld.global.f32 	%f24, [%rd69+8];
	add.s64 	%rd34, %rd33, %rd6;
	ld.global.f32 	%f25, [%rd34];
	fma.rn.f32 	%f26, %f24, %f25, %f23;
	ld.global.f32 	%f27, [%rd69+12];
	add.s64 	%rd35, %rd34, %rd6;
	ld.global.f32 	%f28, [%rd35];
	fma.rn.f32 	%f29, %f27, %f28, %f26;
	ld.global.f32 	%f30, [%rd69+16];
	add.s64 	%rd36, %rd35, %rd6;
	ld.global.f32 	%f31, [%rd36];
	fma.rn.f32 	%f32, %f30, %f31, %f29;
	ld.global.f32 	%f33, [%rd69+20];
	add.s64 	%rd37, %rd36, %rd6;
	ld.global.f32 	%f34, [%rd37];
	fma.rn.f32 	%f35, %f33, %f34, %f32;
	ld.global.f32 	%f36, [%rd69+24];
	add.s64 	%rd38, %rd37, %rd6;
	ld.global.f32 	%f37, [%rd38];
	fma.rn.f32 	%f38, %f36, %f37, %f35;
	ld.global.f32 	%f39, [%rd69+28];
	add.s64 	%rd39, %rd38, %rd6;
	ld.global.f32 	%f40, [%rd39];
	fma.rn.f32 	%f41, %f39, %f40, %f38;
	ld.global.f32 	%f42, [%rd69+32];
	add.s64 	%rd40, %rd39, %rd6;
	ld.global.f32 	%f43, [%rd40];
	fma.rn.f32 	%f44, %f42, %f43, %f41;
	ld.global.f32 	%f45, [%rd69+36];
	add.s64 	%rd41, %rd40, %rd6;
	ld.global.f32 	%f46, [%rd41];
	fma.rn.f32 	%f47, %f45, %f46, %f44;
	ld.global.f32 	%f48, [%rd69+40];
	add.s64 	%rd42, %rd41, %rd6;
	ld.global.f32 	%f49, [%rd42];
	fma.rn.f32 	%f50, %f48, %f49, %f47;
	ld.global.f32 	%f51, [%rd69+44];
	add.s64 	%rd43, %rd42, %rd6;
	ld.global.f32 	%f52, [%rd43];
	fma.rn.f32 	%f53, %f51, %f52, %f50;
	ld.global.f32 	%f54, [%rd69+48];
	add.s64 	%rd44, %rd43, %rd6;
	ld.global.f32 	%f55, [%rd44];
	fma.rn.f32 	%f56, %f54, %f55, %f53;
	ld.global.f32 	%f57, [%rd69+52];
	add.s64 	%rd45, %rd44, %rd6;
	ld.global.f32 	%f58, [%rd45];
	fma.rn.f32 	%f59, %f57, %f58, %f56;
	ld.global.f32 	%f60, [%rd69+56];
	add.s64 	%rd46, %rd45, %rd6;
	ld.global.f32 	%f61, [%rd46];
	fma.rn.f32 	%f62, %f60, %f61, %f59;
	ld.global.f32 	%f63, [%rd69+60];
	add.s64 	%rd47, %rd46, %rd6;
	ld.global.f32 	%f64, [%rd47];
	fma.rn.f32 	%f113, %f63, %f64, %f62;
	add.s64 	%rd69, %rd69, 64;
	add.s64 	%rd70, %rd66, %rd5;
	add.s32 	%r23, %r23, 16;
	setp.ne.s32 	%p3, %r23, 0;
	add.s64 	%rd66, %rd47, %rd6;
	@%p3 bra 	$L__BB6_3;
$L__BB6_4:
	setp.eq.s32 	%p4, %r3, 0;
	@%p4 bra 	$L__BB6_13;
	and.b32  	%r7, %r13, 7;
	setp.lt.u32 	%p5, %r3, 8;
	@%p5 bra 	$L__BB6_7;
	ld.global.f32 	%f66, [%rd69];
	ld.global.f32 	%f67, [%rd70];
	fma.rn.f32 	%f68, %f66, %f67, %f113;
	mul.wide.s32 	%rd48, %r12, 4;
	add.s64 	%rd49, %rd70, %rd48;
	ld.global.f32 	%f69, [%rd69+4];
	ld.global.f32 	%f70, [%rd49];
	fma.rn.f32 	%f71, %f69, %f70, %f68;
	add.s64 	%rd50, %rd49, %rd48;
	ld.global.f32 	%f72, [%rd69+8];
	ld.global.f32 	%f73, [%rd50];
	fma.rn.f32 	%f74, %f72, %f73, %f71;
	add.s64 	%rd51, %rd50, %rd48;
	ld.global.f32 	%f75, [%rd69+12];
	ld.global.f32 	%f76, [%rd51];
	fma.rn.f32 	%f77, %f75, %f76, %f74;
	add.s64 	%rd52, %rd51, %rd48;
	ld.global.f32 	%f78, [%rd69+16];
	ld.global.f32 	%f79, [%rd52];
	fma.rn.f32 	%f80, %f78, %f79, %f77;
	add.s64 	%rd53, %rd52, %rd48;
	ld.global.f32 	%f81, [%rd69+20];
	ld.global.f32 	%f82, [%rd53];
	fma.rn.f32 	%f83, %f81, %f82, %f80;
	add.s64 	%rd54, %rd53, %rd48;
	ld.global.f32 	%f84, [%rd69+24];
	ld.global.f32 	%f85, [%rd54];
	fma.rn.f32 	%f86, %f84, %f85, %f83;
	add.s64 	%rd55, %rd54, %rd48;
	ld.global.f32 	%f87, [%rd69+28];
	ld.global.f32 	%f88, [%rd55];
	fma.rn.f32 	%f113, %f87, %f88, %f86;
	add.s64 	%rd70, %rd55, %rd48;
	add.s64 	%rd69, %rd69, 32;
$L__BB6_7:
	setp.eq.s32 	%p6, %r7, 0;
	@%p6 bra 	$L__BB6_13;
	and.b32  	%r8, %r13, 3;
	setp.lt.u32 	%p7, %r7, 4;
	@%p7 bra 	$L__BB6_10;
	ld.global.f32 	%f90, [%rd69];
	ld.global.f32 	%f91, [%rd70];
	fma.rn.f32 	%f92, %f90, %f91, %f113;
	mul.wide.s32 	%rd56, %r12, 4;
	add.s64 	%rd57, %rd70, %rd56;
	ld.global.f32 	%f93, [%rd69+4];
	ld.global.f32 	%f94, [%rd57];
	fma.rn.f32 	%f95, %f93, %f94, %f92;
	add.s64 	%rd58, %rd57, %rd56;
	ld.global.f32 	%f96, [%rd69+8];
	ld.global.f32 	%f97, [%rd58];
	fma.rn.f32 	%f98, %f96, %f97, %f95;
	add.s64 	%rd59, %rd58, %rd56;
	ld.global.f32 	%f99, [%rd69+12];
	ld.global.f32 	%f100, [%rd59];
	fma.rn.f32 	%f113, %f99, %f100, %f98;
	add.s64 	%rd70, %rd59, %rd56;
	add.s64 	%rd69, %rd69, 16;
$L__BB6_10:
	setp.eq.s32 	%p8, %r8, 0;
	@%p8 bra 	$L__BB6_13;
	mul.wide.s32 	%rd22, %r12, 4;
	neg.s32 	%r24, %r8;
$L__BB6_12:
	.pragma "nounroll";
	ld.global.f32 	%f101, [%rd69];
	ld.global.f32 	%f102, [%rd70];
	fma.rn.f32 	%f113, %f101, %f102, %f113;
	add.s64 	%rd69, %rd69, 4;
	add.s64 	%rd70, %rd70, %rd22;
	add.s32 	%r24, %r24, 1;
	setp.ne.s32 	%p9, %r24, 0;
	@%p9 bra 	$L__BB6_12;
$L__BB6_13:
	cvta.to.global.u64 	%rd60, %rd28;
	cvta.to.global.u64 	%rd61, %rd27;
	mul.wide.u32 	%rd62, %r1, 4;
	add.s64 	%rd63, %rd60, %rd62;
	ld.global.f32 	%f103, [%rd63];
	add.f32 	%f104, %f113, %f103;
	mad.lo.s32 	%r22, %r12, %r1, %r2;
	mul.wide.s32 	%rd64, %r22, 4;
	add.s64 	%rd65, %rd61, %rd64;
	st.global.f32 	[%rd65], %f104;
	ret;

}


// ===== COMPILED SASS (sm_100) =====

	.target	sm_100

	.elftype	@"ET_EXEC"


//--------------------- .note.nv.tkinfo           --------------------------
	.section	.note.nv.tkinfo,"",@"SHT_NOTE"
	.sectionflags	@"SHF_NOTE_NV_TKINFO"
	.tkinfo
        /*0018*/ 	.word	0x00000002
        /*0030*/ 	.string	""
        /*0030*/ 	.string	"ptxas"
        /*0030*/ 	.string	"Cuda compilation tools, release 13.0, V13.0.88"
        /*0030*/ 	.string	"Build cuda_13.0.r13.0/compiler.36424714_0"
        /*0030*/ 	.string	"-arch sm_100 -m 64 "



//--------------------- .note.nv.cuinfo           --------------------------
	.section	.note.nv.cuinfo,"",@"SHT_NOTE"
	.sectionflags	@"SHF_NOTE_NV_CUINFO"
        /*0018*/ 	.short	0x0002
        /*001a*/ 	.short	0x0064
        /*001c*/ 	.short	0x0082
	.zero		2


//--------------------- .nv.info                  --------------------------
	.section	.nv.info,"",@"SHT_CUDA_INFO"
	.align	4


	//----- nvinfo : EIATTR_REGCOUNT
	.align		4
        /*0000*/ 	.byte	0x04, 0x2f
        /*0002*/ 	.short	(.L_1 - .L_0)
	.align		4
.L_0:
        /*0004*/ 	.word	index@(_Z4ConvPfS_S_S_iii)
        /*0008*/ 	.word	0x0000001e


	//----- nvinfo : EIATTR_FRAME_SIZE
	.align		4
.L_1:
        /*000c*/ 	.byte	0x04, 0x11
        /*000e*/ 	.short	(.L_3 - .L_2)
	.align		4
.L_2:
        /*0010*/ 	.word	index@(_Z4ConvPfS_S_S_iii)
        /*0014*/ 	.word	0x00000000


	//----- nvinfo : EIATTR_REGCOUNT
	.align		4
.L_3:
        /*0018*/ 	.byte	0x04, 0x2f
        /*001a*/ 	.short	(.L_5 - .L_4)
	.align		4
.L_4:
        /*001c*/ 	.word	index@(_Z5Conv2PfS_S_S_iii)
        /*0020*/ 	.word	0x00000020


	//----- nvinfo : EIATTR_FRAME_SIZE
	.align		4
.L_5:
        /*0024*/ 	.byte	0x04, 0x11
        /*0026*/ 	.short	(.L_7 - .L_6)
	.align		4
.L_6:
        /*0028*/ 	.word	index@(_Z5Conv2PfS_S_S_iii)
        /*002c*/ 	.word	0x00000000


	//----- nvinfo : EIATTR_REGCOUNT
	.align		4
.L_7:
        /*0030*/ 	.byte	0x04, 0x2f
        /*0032*/ 	.short	(.L_9 - .L_8)
	.align		4
.L_8:
        /*0034*/ 	.word	index@(_Z5Conv3PfS_S_S_iii)
        /*0038*/ 	.word	0x00000028


	//----- nvinfo : EIATTR_FRAME_SIZE
	.align		4
.L_9:
        /*003c*/ 	.byte	0x04, 0x11
        /*003e*/ 	.short	(.L_11 - .L_10)
	.align		4
.L_10:
        /*0040*/ 	.word	index@(_Z5Conv3PfS_S_S_iii)
        /*0044*/ 	.word	0x00000000


	//----- nvinfo : EIATTR_REGCOUNT
	.align		4
.L_11:
        /*0048*/ 	.byte	0x04, 0x2f
        /*004a*/ 	.short	(.L_13 - .L_12)
	.align		4
.L_12:
        /*004c*/ 	.word	index@(_Z10changeformPfiiS_)
        /*0050*/ 	.word	0x00000020


	//----- nvinfo : EIATTR_FRAME_SIZE
	.align		4
.L_13:
        /*0054*/ 	.byte	0x04, 0x11
        /*0056*/ 	.short	(.L_15 - .L_14)
	.align		4
.L_14:
        /*0058*/ 	.word	index@(_Z10changeformPfiiS_)
        /*005c*/ 	.word	0x00000000


	//----- nvinfo : EIATTR_REGCOUNT
	.align		4
.L_15:
        /*0060*/ 	.byte	0x04, 0x2f
        /*0062*/ 	.short	(.L_17 - .L_16)
	.align		4
.L_16:
        /*0064*/ 	.word	index@(_Z4ReluPfj)
        /*0068*/ 	.word	0x0000000a


	//----- nvinfo : EIATTR_FRAME_SIZE
	.align		4
.L_17:
        /*006c*/ 	.byte	0x04, 0x11
        /*006e*/ 	.short	(.L_19 - .L_18)
	.align		4
.L_18:
        /*0070*/ 	.word	index@(_Z4ReluPfj)
        /*0074*/ 	.word	0x00000000


	//----- nvinfo : EIATTR_REGCOUNT
	.align		4
.L_19:
        /*0078*/ 	.byte	0x04, 0x2f
        /*007a*/ 	.short	(.L_21 - .L_20)
	.align		4
.L_20:
        /*007c*/ 	.word	index@(_Z9MaxPool2DPfS_ii)
        /*0080*/ 	.word	0x00000020


	//----- nvinfo : EIATTR_FRAME_SIZE
	.align		4
.L_21:
        /*0084*/ 	.byte	0x04, 0x11
        /*0086*/ 	.short	(.L_23 - .L_22)
	.align		4
.L_22:
        /*0088*/ 	.word	index@(_Z9MaxPool2DPfS_ii)
        /*008c*/ 	.word	0x00000000


	//----- nvinfo : EIATTR_REGCOUNT
	.align		4
.L_23:
        /*0090*/ 	.byte	0x04, 0x2f
        /*0092*/ 	.short	(.L_25 - .L_24)
	.align		4
.L_24:
        /*0094*/ 	.word	index@(_Z5densePfS_S_S_iii)
        /*0098*/ 	.word	0x00000020


	//----- nvinfo : EIATTR_FRAME_SIZE
	.align		4
.L_25:
        /*009c*/ 	.byte	0x04, 0x11
        /*009e*/ 	.short	(.L_27 - .L_26)
	.align		4
.L_26:
        /*00a0*/ 	.word	index@(_Z5densePfS_S_S_iii)
        /*00a4*/ 	.word	0x00000000


	//----- nvinfo : EIATTR_MIN_STACK_SIZE
	.align		4
.L_27:
        /*00a8*/ 	.byte	0x04, 0x12
        /*00aa*/ 	.short	(.L_29 - .L_28)
	.align		4
.L_28:
        /*00ac*/ 	.word	index@(_Z5densePfS_S_S_iii)
        /*00b0*/ 	.word	0x00000000


	//----- nvinfo : EIATTR_MIN_STACK_SIZE
	.align		4
.L_29:
        /*00b4*/ 	.byte	0x04, 0x12
        /*00b6*/ 	.short	(.L_31 - .L_30)
	.align		4
.L_30:
        /*00b8*/ 	.word	index@(_Z9MaxPool2DPfS_ii)
        /*00bc*/ 	.word	0x00000000


	//----- nvinfo : EIATTR_MIN_STACK_SIZE
	.align		4
.L_31:
        /*00c0*/ 	.byte	0x04, 0x12
        /*00c2*/ 	.short	(.L_33 - .L_32)
	.align		4
.L_32:
        /*00c4*/ 	.word	index@(_Z4ReluPfj)
        /*00c8*/ 	.word	0x00000000


	//----- nvinfo : EIATTR_MIN_STACK_SIZE
	.align		4
.L_33:
        /*00cc*/ 	.byte	0x04, 0x12
        /*00ce*/ 	.short	(.L_35 - .L_34)
	.align		4
.L_34:
        /*00d0*/ 	.word	index@(_Z10changeformPfiiS_)
        /*00d4*/ 	.word	0x00000000


	//----- nvinfo : EIATTR_MIN_STACK_SIZE
	.align		4
.L_35:
        /*00d8*/ 	.byte	0x04, 0x12
        /*00da*/ 	.short	(.L_37 - .L_36)
	.align		4
.L_36:
        /*00dc*/ 	.word	index@(_Z5Conv3PfS_S_S_iii)
        /*00e0*/ 	.word	0x00000000


	//----- nvinfo : EIATTR_MIN_STACK_SIZE
	.align		4
.L_37:
        /*00e4*/ 	.byte	0x04, 0x12
        /*00e6*/ 	.short	(.L_39 - .L_38)
	.align		4
.L_38:
        /*00e8*/ 	.word	index@(_Z5Conv2PfS_S_S_iii)
        /*00ec*/ 	.word	0x00000000


	//----- nvinfo : EIATTR_MIN_STACK_SIZE
	.align		4
.L_39:
        /*00f0*/ 	.byte	0x04, 0x12
        /*00f2*/ 	.short	(.L_41 - .L_40)
	.align		4
.L_40:
        /*00f4*/ 	.word	index@(_Z4ConvPfS_S_S_iii)
        /*00f8*/ 	.word	0x00000000
.L_41:


//--------------------- .nv.compat                --------------------------
	.section	.nv.compat,"",@"SHT_CUDA_COMPAT_INFO"
	.align	4
        /*0000*/ 	.byte	0x02, 0x09, 0x00, 0x00, 0x02, 0x02, 0x01, 0x00, 0x02, 0x05, 0x05, 0x00, 0x03, 0x07, 0x01, 0x01
        /*0010*/ 	.byte	0x02, 0x03, 0x00, 0x00, 0x02, 0x06, 0x01, 0x00, 0x04, 0x0b, 0x08, 0x00, 0x09, 0x00, 0x00, 0x00
        /*0020*/ 	.byte	0x00, 0x00, 0x00, 0x00


//--------------------- .nv.info._Z5densePfS_S_S_iii --------------------------
	.section	.nv.info._Z5densePfS_S_S_iii,"",@"SHT_CUDA_INFO"
	.sectionflags	@""
	.align	4


	//----- nvinfo : EIATTR_CUDA_API_VERSION
	.align		4
        /*0000*/ 	.byte	0x04, 0x37
        /*0002*/ 	.short	(.L_43 - .L_42)
.L_42:
        /*0004*/ 	.word	0x00000082


	//----- nvinfo : EIATTR_KPARAM_INFO
	.align		4
.L_43:
        /*0008*/ 	.byte	0x04, 0x17
        /*000a*/ 	.short	(.L_45 - .L_44)
.L_44:
        /*000c*/ 	.word	0x00000000
        /*0010*/ 	.short	0x0006
        /*0012*/ 	.short	0x0028
        /*0014*/ 	.byte	0x00, 0xf0, 0x11, 0x00


	//----- nvinfo : EIATTR_KPARAM_INFO
	.align		4
.L_45:
        /*0018*/ 	.byte	0x04, 0x17
        /*001a*/ 	.short	(.L_47 - .L_46)
.L_46:
        /*001c*/ 	.word	0x00000000
        /*0020*/ 	.short	0x0005
        /*0022*/ 	.short	0x0024
        /*0024*/ 	.byte	0x00, 0xf0, 0x11, 0x00


	//----- nvinfo : EIATTR_KPARAM_INFO
	.align		4
.L_47:
        /*0028*/ 	.byte	0x04, 0x17
        /*002a*/ 	.short	(.L_49 - .L_48)
.L_48:
        /*002c*/ 	.word	0x00000000
        /*0030*/ 	.short	0x0004
        /*0032*/ 	.short	0x0020
        /*0034*/ 	.byte	0x00, 0xf0, 0x11, 0x00


	//----- nvinfo : EIATTR_KPARAM_INFO
	.align		4
.L_49:
        /*0038*/ 	.byte	0x04, 0x17
        /*003a*/ 	.short	(.L_51 - .L_50)
.L_50:
        /*003c*/ 	.word	0x00000000
        /*0040*/ 	.short	0x0003
        /*0042*/ 	.short	0x0018
        /*0044*/ 	.byte	0x00, 0xf5, 0x21, 0x00


	//----- nvinfo : EIATTR_KPARAM_INFO
	.align		4
.L_51:
        /*0048*/ 	.byte	0x04, 0x17
        /*004a*/ 	.short	(.L_53 - .L_52)
.L_52:
        /*004c*/ 	.word	0x00000000
        /*0050*/ 	.short	0x0002
        /*0052*/ 	.short	0x0010
        /*0054*/ 	.byte	0x00, 0xf5, 0x21, 0x00


	//----- nvinfo : EIATTR_KPARAM_INFO
	.align		4
.L_53:
        /*0058*/ 	.byte	0x04, 0x17
        /*005a*/ 	.short	(.L_55 - .L_54)
.L_54:
        /*005c*/ 	.word	0x00000000
        /*0060*/ 	.short	0x0001
        /*0062*/ 	.short	0x0008
        /*0064*/ 	.byte	0x00, 0xf5, 0x21, 0x00


	//----- nvinfo : EIATTR_KPARAM_INFO
	.align		4
.L_55:
        /*0068*/ 	.byte	0x04, 0x17
        /*006a*/ 	.short	(.L_57 - .L_56)
.L_56:
        /*006c*/ 	.word	0x00000000
        /*0070*/ 	.short	0x0000
        /*0072*/ 	.short	0x0000
        /*0074*/ 	.byte	0x00, 0xf5, 0x21, 0x00


	//----- nvinfo : EIATTR_SPARSE_MMA_MASK
	.align		4
.L_57:
        /*0078*/ 	.byte	0x03, 0x50
        /*007a*/ 	.short	0x0000


	//----- nvinfo : EIATTR_MAXREG_COUNT
	.align		4
        /*007c*/ 	.byte	0x03, 0x1b
        /*007e*/ 	.short	0x00ff


	//----- nvinfo : EIATTR_MERCURY_ISA_VERSION
	.align		4
        /*0080*/ 	.byte	0x03, 0x5f
        /*0082*/ 	.short	0x0101


	//----- nvinfo : EIATTR_VRC_CTA_INIT_COUNT
	.align		4
        /*0084*/ 	.byte	0x02, 0x4a
	.zero		1
	.zero		1


	//----- nvinfo : EIATTR_EXIT_INSTR_OFFSETS
	.align		4
        /*0088*/ 	.byte	0x04, 0x1c
        /*008a*/ 	.short	(.L_59 - .L_58)


	//   ....[0]....
.L_58:
        /*008c*/ 	.word	0x00000c00


	//----- nvinfo : EIATTR_CBANK_PARAM_SIZE
	.align		4
.L_59:
        /*0090*/ 	.byte	0x03, 0x19
        /*0092*/ 	.short	0x002c


	//----- nvinfo : EIATTR_PARAM_CBANK
	.align		4
        /*0094*/ 	.byte	0x04, 0x0a
        /*0096*/ 	.short	(.L_61 - .L_60)
	.align		4
.L_60:
        /*0098*/ 	.word	index@(.nv.constant0._Z5densePfS_S_S_iii)
        /*009c*/ 	.short	0x0380
        /*009e*/ 	.short	0x002c


	//----- nvinfo : EIATTR_SW_WAR
	.align		4
.L_61:
        /*00a0*/ 	.byte	0x04, 0x36
        /*00a2*/ 	.short	(.L_63 - .L_62)
.L_62:
        /*00a4*/ 	.word	0x00000008
.L_63:


//--------------------- .nv.info._Z9MaxPool2DPfS_ii --------------------------
	.section	.nv.info._Z9MaxPool2DPfS_ii,"",@"SHT_CUDA_INFO"
	.sectionflags	@""
	.align	4


	//----- nvinfo : EIATTR_CUDA_API_VERSION
	.align		4
        /*0000*/ 	.byte	0x04, 0x37
        /*0002*/ 	.short	(.L_65 - .L_64)
.L_64:
        /*0004*/ 	.word	0x00000082


	//----- nvinfo : EIATTR_KPARAM_INFO
	.align		4
.L_65:
        /*0008*/ 	.byte	0x04, 0x17
        /*000a*/ 	.short	(.L_67 - .L_66)
.L_66:
        /*000c*/ 	.word	0x00000000
        /*0010*/ 	.short	0x0003
        /*0012*/ 	.short	0x0014
        /*0014*/ 	.byte	0x00, 0xf0, 0x11, 0x00


	//----- nvinfo : EIATTR_KPARAM_INFO
	.align		4
.L_67:
        /*0018*/ 	.byte	0x04, 0x17
        /*001a*/ 	.short	(.L_69 - .L_68)
.L_68:
        /*001c*/ 	.word	0x00000000
        /*0020*/ 	.short	0x0002
        /*0022*/ 	.short	0x0010
        /*0024*/ 	.byte	0x00, 0xf0, 0x11, 0x00


	//----- nvinfo : EIATTR_KPARAM_INFO
	.align		4
.L_69:
        /*0028*/ 	.byte	0x04, 0x17
        /*002a*/ 	.short	(.L_71 - .L_70)
.L_70:
        /*002c*/ 	.word	0x00000000
        /*0030*/ 	.short	0x0001
        /*0032*/ 	.short	0x0008
        /*0034*/ 	.byte	0x00, 0xf5, 0x21, 0x00


	//----- nvinfo : EIATTR_KPARAM_INFO
	.align		4
.L_71:
        /*0038*/ 	.byte	0x04, 0x17
        /*003a*/ 	.short	(.L_73 - .L_72)
.L_72:
        /*003c*/ 	.word	0x00000000
        /*0040*/ 	.short	0x0000
        /*0042*/ 	.short	0x0000
        /*0044*/ 	.byte	0x00, 0xf5, 0x21, 0x00


	//----- nvinfo : EIATTR_SPARSE_MMA_MASK
	.align		4
.L_73:
        /*0048*/ 	.byte	0x03, 0x50
        /*004a*/ 	.short	0x0000


	//----- nvinfo : EIATTR_MAXREG_COUNT
	.align		4
        /*004c*/ 	.byte	0x03, 0x1b
        /*004e*/ 	.short	0x00ff


	//----- nvinfo : EIATTR_MERCURY_ISA_VERSION
	.align		4
        /*0050*/ 	.byte	0x03, 0x5f
        /*0052*/ 	.short	0x0101


	//----- nvinfo : EIATTR_VRC_CTA_INIT_COUNT
	.align		4
        /*0054*/ 	.byte	0x02, 0x4a
	.zero		1
	.zero		1


	//----- nvinfo : EIATTR_EXIT_INSTR_OFFSETS
	.align		4
        /*0058*/ 	.byte	0x04, 0x1c
        /*005a*/ 	.short	(.L_75 - .L_74)


	//   ....[0]....
.L_74:
        /*005c*/ 	.word	0x00000030


	//   ....[1]....
        /*0060*/ 	.word	0x00000060


	//   ....[2]....
        /*0064*/ 	.word	0x00000840


	//----- nvinfo : EIATTR_CBANK_PARAM_SIZE
	.align		4
.L_75:
        /*0068*/ 	.byte	0x03, 0x19
        /*006a*/ 	.short	0x0018


	//----- nvinfo : EIATTR_PARAM_CBANK
	.align		4
        /*006c*/ 	.byte	0x04, 0x0a
        /*006e*/ 	.short	(.L_77 - .L_76)
	.align		4
.L_76:
        /*0070*/ 	.word	index@(.nv.constant0._Z9MaxPool2DPfS_ii)
        /*0074*/ 	.short	0x0380
        /*0076*/ 	.short	0x0018


	//----- nvinfo : EIATTR_SW_WAR
	.align		4
.L_77:
        /*0078*/ 	.byte	0x04, 0x36
        /*007a*/ 	.short	(.L_79 - .L_78)
.L_78:
        /*007c*/ 	.word	0x00000008
.L_79:


//--------------------- .nv.info._Z4ReluPfj       --------------------------
	.section	.nv.info._Z4ReluPfj,"",@"SHT_CUDA_INFO"
	.sectionflags	@""
	.align	4


	//----- nvinfo : EIATTR_CUDA_API_VERSION
	.align		4
        /*0000*/ 	.byte	0x04, 0x37
        /*0002*/ 	.short	(.L_81 - .L_80)
.L_80:
        /*0004*/ 	.word	0x00000082


	//----- nvinfo : EIATTR_KPARAM_INFO
	.align		4
.L_81:
        /*0008*/ 	.byte	0x04, 0x17
        /*000a*/ 	.short	(.L_83 - .L_82)
.L_82:
        /*000c*/ 	.word	0x00000000
        /*0010*/ 	.short	0x0001
        /*0012*/ 	.short	0x0008
        /*0014*/ 	.byte	0x00, 0xf0, 0x11, 0x00


	//----- nvinfo : EIATTR_KPARAM_INFO
	.align		4
.L_83:
        /*0018*/ 	.byte	0x04, 0x17
        /*001a*/ 	.short	(.L_85 - .L_84)
.L_84:
        /*001c*/ 	.word	0x00000000
        /*0020*/ 	.short	0x0000
        /*0022*/ 	.short	0x0000
        /*0024*/ 	.byte	0x00, 0xf5, 0x21, 0x00


	//----- nvinfo : EIATTR_SPARSE_MMA_MASK
	.align		4
.L_85:
        /*0028*/ 	.byte	0x03, 0x50
        /*002a*/ 	.short	0x0000


	//----- nvinfo : EIATTR_MAXREG_COUNT
	.align		4
        /*002c*/ 	.byte	0x03, 0x1b
        /*002e*/ 	.short	0x00ff


	//----- nvinfo : EIATTR_MERCURY_ISA_VERSION
	.align		4
        /*0030*/ 	.byte	0x03, 0x5f
        /*0032*/ 	.short	0x0101


	//----- nvinfo : EIATTR_VRC_CTA_INIT_COUNT
	.align		4
        /*0034*/ 	.byte	0x02, 0x4a
	.zero		1
	.zero		1


	//----- nvinfo : EIATTR_EXIT_INSTR_OFFSETS
	.align		4
        /*0038*/ 	.byte	0x04, 0x1c
        /*003a*/ 	.short	(.L_87 - .L_86)


	//   ....[0]....
.L_86:
        /*003c*/ 	.word	0x00000070


	//   ....[1]....
        /*0040*/ 	.word	0x00000140


	//----- nvinfo : EIATTR_CRS_STACK_SIZE
	.align		4
.L_87:
        /*0044*/ 	.byte	0x04, 0x1e
        /*0046*/ 	.short	(.L_89 - .L_88)
.L_88:
        /*0048*/ 	.word	0x00000000


	//----- nvinfo : EIATTR_CBANK_PARAM_SIZE
	.align		4
.L_89:
        /*004c*/ 	.byte	0x03, 0x19
        /*004e*/ 	.short	0x000c


	//----- nvinfo : EIATTR_PARAM_CBANK
	.align		4
        /*0050*/ 	.byte	0x04, 0x0a
        /*0052*/ 	.short	(.L_91 - .L_90)
	.align		4
.L_90:
        /*0054*/ 	.word	index@(.nv.constant0._Z4ReluPfj)
        /*0058*/ 	.short	0x0380
        /*005a*/ 	.short	0x000c


	//----- nvinfo : EIATTR_SW_WAR
	.align		4
.L_91:
        /*005c*/ 	.byte	0x04, 0x36
        /*005e*/ 	.short	(.L_93 - .L_92)
.L_92:
        /*0060*/ 	.word	0x00000008
.L_93:


//--------------------- .nv.info._Z10changeformPfiiS_ --------------------------
	.section	.nv.info._Z10changeformPfiiS_,"",@"SHT_CUDA_INFO"
	.sectionflags	@""
	.align	4


	//----- nvinfo : EIATTR_CUDA_API_VERSION
	.align		4
        /*0000*/ 	.byte	0x04, 0x37
        /*0002*/ 	.short	(.L_95 - .L_94)
.L_94:
        /*0004*/ 	.word	0x00000082


	//----- nvinfo : EIATTR_KPARAM_INFO
	.align		4
.L_95:
        /*0008*/ 	.byte	0x04, 0x17
        /*000a*/ 	.short	(.L_97 - .L_96)
.L_96:
        /*000c*/ 	.word	0x00000000
        /*0010*/ 	.short	0x0003
        /*0012*/ 	.short	0x0010
        /*0014*/ 	.byte	0x00, 0xf5, 0x21, 0x00


	//----- nvinfo : EIATTR_KPARAM_INFO
	.align		4
.L_97:
        /*0018*/ 	.byte	0x04, 0x17
        /*001a*/ 	.short	(.L_99 - .L_98)
.L_98:
        /*001c*/ 	.word	0x00000000
        /*0020*/ 	.short	0x0002
        /*0022*/ 	.short	0x000c
        /*0024*/ 	.byte	0x00, 0xf0, 0x11, 0x00


	//----- nvinfo : EIATTR_KPARAM_INFO
	.align		4
.L_99:
        /*0028*/ 	.byte	0x04, 0x17
        /*002a*/ 	.short	(.L_101 - .L_100)
.L_100:
        /*002c*/ 	.word	0x00000000
        /*0030*/ 	.short	0x0001
        /*0032*/ 	.short	0x0008
        /*0034*/ 	.byte	0x00, 0xf0, 0x11, 0x00


	//----- nvinfo : EIATTR_KPARAM_INFO
	.align		4
.L_101:
        /*0038*/ 	.byte	0x04, 0x17
        /*003a*/ 	.short	(.L_103 - .L_102)
.L_102:
        /*003c*/ 	.word	0x00000000
        /*0040*/ 	.short	0x0000
        /*0042*/ 	.short	0x0000
        /*0044*/ 	.byte	0x00, 0xf5, 0x21, 0x00


	//----- nvinfo : EIATTR_SPARSE_MMA_MASK
	.align		4
.L_103:
        /*0048*/ 	.byte	0x03, 0x50
        /*004a*/ 	.short	0x0000


	//----- nvinfo : EIATTR_MAXREG_COUNT
	.align		4
        /*004c*/ 	.byte	0x03, 0x1b
        /*004e*/ 	.short	0x00ff


	//----- nvinfo : EIATTR_MERCURY_ISA_VERSION
	.align		4
        /*0050*/ 	.byte	0x03, 0x5f
        /*0052*/ 	.short	0x0101


	//----- nvinfo : EIATTR_VRC_CTA_INIT_COUNT
	.align		4
        /*0054*/ 	.byte	0x02, 0x4a
	.zero		1
	.zero		1


	//----- nvinfo : EIATTR_EXIT_INSTR_OFFSETS
	.align		4
        /*0058*/ 	.byte	0x04, 0x1c
        /*005a*/ 	.short	(.L_105 - .L_104)


	//   ....[0]....
.L_104:
        /*005c*/ 	.word	0x00000040


	//   ....[1]....
        /*0060*/ 	.word	0x000005b0


	//----- nvinfo : EIATTR_CBANK_PARAM_SIZE
	.align		4
.L_105:
        /*0064*/ 	.byte	0x03, 0x19
        /*0066*/ 	.short	0x0018


	//----- nvinfo : EIATTR_PARAM_CBANK
	.align		4
        /*0068*/ 	.byte	0x04, 0x0a
        /*006a*/ 	.short	(.L_107 - .L_106)
	.align		4
.L_106:
        /*006c*/ 	.word	index@(.nv.constant0._Z10changeformPfiiS_)
        /*0070*/ 	.short	0x0380
        /*0072*/ 	.short	0x0018


	//----- nvinfo : EIATTR_SW_WAR
	.align		4
.L_107:
        /*0074*/ 	.byte	0x04, 0x36
        /*0076*/ 	.short	(.L_109 - .L_108)
.L_108:
        /*0078*/ 	.word	0x00000008
.L_109:


//--------------------- .nv.info._Z5Conv3PfS_S_S_iii --------------------------
	.section	.nv.info._Z5Conv3PfS_S_S_iii,"",@"SHT_CUDA_INFO"
	.sectionflags	@""
	.align	4


	//----- nvinfo : EIATTR_CUDA_API_VERSION
	.align		4
        /*0000*/ 	.byte	0x04, 0x37
        /*0002*/ 	.short	(.L_111 - .L_110)
.L_110:
        /*0004*/ 	.word	0x00000082


	//----- nvinfo : EIATTR_KPARAM_INFO
	.align		4
.L_111:
        /*0008*/ 	.byte	0x04, 0x17
        /*000a*/ 	.short	(.L_113 - .L_112)
.L_112:
        /*000c*/ 	.word	0x00000000
        /*0010*/ 	.short	0x0006
        /*0012*/ 	.short	0x0028
        /*0014*/ 	.byte	0x00, 0xf0, 0x11, 0x00


	//----- nvinfo : EIATTR_KPARAM_INFO
	.align		4
.L_113:
        /*0018*/ 	.byte	0x04, 0x17
        /*001a*/ 	.short	(.L_115 - .L_114)
.L_114:
        /*001c*/ 	.word	0x00000000
        /*0020*/ 	.short	0x0005
        /*0022*/ 	.short	0x0024
        /*0024*/ 	.byte	0x00, 0xf0, 0x11, 0x00


	//----- nvinfo : EIATTR_KPARAM_INFO
	.align		4
.L_115:
        /*0028*/ 	.byte	0x04, 0x17
        /*002a*/ 	.short	(.L_117 - .L_116)
.L_116:
        /*002c*/ 	.word	0x00000000
        /*0030*/ 	.short	0x0004
        /*0032*/ 	.short	0x0020
        /*0034*/ 	.byte	0x00, 0xf0, 0x11, 0x00


	//----- nvinfo : EIATTR_KPARAM_INFO
	.align		4
.L_117:
        /*0038*/ 	.byte	0x04, 0x17
        /*003a*/ 	.short	(.L_119 - .L_118)
.L_118:
        /*003c*/ 	.word	0x00000000
        /*0040*/ 	.short	0x0003
        /*0042*/ 	.short	0x0018
        /*0044*/ 	.byte	0x00, 0xf5, 0x21, 0x00


	//----- nvinfo : EIATTR_KPARAM_INFO
	.align		4
.L_119:
        /*0048*/ 	.byte	0x04, 0x17
        /*004a*/ 	.short	(.L_121 - .L_120)
.L_120:
        /*004c*/ 	.word	0x00000000
        /*0050*/ 	.short	0x0002
        /*0052*/ 	.short	0x0010
        /*0054*/ 	.byte	0x00, 0xf5, 0x21, 0x00


	//----- nvinfo : EIATTR_KPARAM_INFO
	.align		4
.L_121:
        /*0058*/ 	.byte	0x04, 0x17
        /*005a*/ 	.short	(.L_123 - .L_122)
.L_122:
        /*005c*/ 	.word	0x00000000
        /*0060*/ 	.short	0x0001
        /*0062*/ 	.short	0x0008
        /*0064*/ 	.byte	0x00, 0xf5, 0x21, 0x00


	//----- nvinfo : EIATTR_KPARAM_INFO
	.align		4
.L_123:
        /*0068*/ 	.byte	0x04, 0x17
        /*006a*/ 	.short	(.L_125 - .L_124)
.L_124:
        /*006c*/ 	.word	0x00000000
        /*0070*/ 	.short	0x0000
        /*0072*/ 	.short	0x0000
        /*0074*/ 	.byte	0x00, 0xf5, 0x21, 0x00


	//----- nvinfo : EIATTR_SPARSE_MMA_MASK
	.align		4
.L_125:
        /*0078*/ 	.byte	0x03, 0x50
        /*007a*/ 	.short	0x0000


	//----- nvinfo : EIATTR_MAXREG_COUNT
	.align		4
        /*007c*/ 	.byte	0x03, 0x1b
        /*007e*/ 	.short	0x00ff


	//----- nvinfo : EIATTR_NUM_BARRIERS
	.align		4
        /*0080*/ 	.byte	0x02, 0x4c
        /*0082*/ 	.byte	0x01
	.zero		1


	//----- nvinfo : EIATTR_MERCURY_ISA_VERSION
	.align		4
        /*0084*/ 	.byte	0x03, 0x5f
        /*0086*/ 	.short	0x0101


	//----- nvinfo : EIATTR_VRC_CTA_INIT_COUNT
	.align		4
        /*0088*/ 	.byte	0x02, 0x4a
	.zero		1
	.zero		1


	//----- nvinfo : EIATTR_EXIT_INSTR_OFFSETS
	.align		4
        /*008c*/ 	.byte	0x04, 0x1c
        /*008e*/ 	.short	(.L_127 - .L_126)


	//   ....[0]....
.L_126:
        /*0090*/ 	.word	0x00000a40


	//   ....[1]....
        /*0094*/ 	.word	0x00000ad0


	//----- nvinfo : EIATTR_CBANK_PARAM_SIZE
	.align		4
.L_127:
        /*0098*/ 	.byte	0x03, 0x19
        /*009a*/ 	.short	0x002c


	//----- nvinfo : EIATTR_PARAM_CBANK
	.align		4
        /*009c*/ 	.byte	0x04, 0x0a
        /*009e*/ 	.short	(.L_129 - .L_128)
	.align		4
.L_128:
        /*00a0*/ 	.word	index@(.nv.constant0._Z5Conv3PfS_S_S_iii)
        /*00a4*/ 	.short	0x0380
        /*00a6*/ 	.short	0x002c


	//----- nvinfo : EIATTR_SW_WAR
	.align		4
.L_129:
        /*00a8*/ 	.byte	0x04, 0x36
        /*00aa*/ 	.short	(.L_131 - .L_130)
.L_130:
        /*00ac*/ 	.word	0x00000008
.L_131:


//--------------------- .nv.info._Z5Conv2PfS_S_S_iii --------------------------
	.section	.nv.info._Z5Conv2PfS_S_S_iii,"",@"SHT_CUDA_INFO"
	.sectionflags	@""
	.align	4


	//----- nvinfo : EIATTR_CUDA_API_VERSION
	.align		4
        /*0000*/ 	.byte	0x04, 0x37
        /*0002*/ 	.short	(.L_133 - .L_132)
.L_132:
        /*0004*/ 	.word	0x00000082


	//----- nvinfo : EIATTR_KPARAM_INFO
	.align		4
.L_133:
        /*0008*/ 	.byte	0x04, 0x17
        /*000a*/ 	.short	(.L_135 - .L_134)
.L_134:
        /*000c*/ 	.word	0x00000000
        /*0010*/ 	.short	0x0006
        /*0012*/ 	.short	0x0028
        /*0014*/ 	.byte	0x00, 0xf0, 0x11, 0x00


	//----- nvinfo : EIATTR_KPARAM_INFO
	.align		4
.L_135:
        /*0018*/ 	.byte	0x04, 0x17
        /*001a*/ 	.short	(.L_137 - .L_136)
.L_136:
        /*001c*/ 	.word	0x00000000
        /*0020*/ 	.short	0x0005
        /*0022*/ 	.short	0x0024
        /*0024*/ 	.byte	0x00, 0xf0, 0x11, 0x00


	//----- nvinfo : EIATTR_KPARAM_INFO
	.align		4
.L_137:
        /*0028*/ 	.byte	0x04, 0x17
        /*002a*/ 	.short	(.L_139 - .L_138)
.L_138:
        /*002c*/ 	.word	0x00000000
        /*0030*/ 	.short	0x0004
        /*0032*/ 	.short	0x0020
        /*0034*/ 	.byte	0x00, 0xf0, 0x11, 0x00


	//----- nvinfo : EIATTR_KPARAM_INFO
	.align		4
.L_139:
        /*0038*/ 	.byte	0x04, 0x17
        /*003a*/ 	.short	(.L_141 - .L_140)
.L_140:
        /*003c*/ 	.word	0x00000000
        /*0040*/ 	.short	0x0003
        /*0042*/ 	.short	0x0018
        /*0044*/ 	.byte	0x00, 0xf5, 0x21, 0x00


	//----- nvinfo : EIATTR_KPARAM_INFO
	.align		4
.L_141:
        /*0048*/ 	.byte	0x04, 0x17
        /*004a*/ 	.short	(.L_143 - .L_142)
.L_142:
        /*004c*/ 	.word	0x00000000
        /*0050*/ 	.short	0x0002
        /*0052*/ 	.short	0x0010
        /*0054*/ 	.byte	0x00, 0xf5, 0x21, 0x00


	//----- nvinfo : EIATTR_KPARAM_INFO
	.align		4
.L_143:
        /*0058*/ 	.byte	0x04, 0x17
        /*005a*/ 	.short	(.L_145 - .L_144)
.L_144:
        /*005c*/ 	.word	0x00000000
        /*0060*/ 	.short	0x0001
        /*0062*/ 	.short	0x0008
        /*0064*/ 	.byte	0x00, 0xf5, 0x21, 0x00


	//----- nvinfo : EIATTR_KPARAM_INFO
	.align		4
.L_145:
        /*0068*/ 	.byte	0x04, 0x17
        /*006a*/ 	.short	(.L_147 - .L_146)
.L_146:
        /*006c*/ 	.word	0x00000000
        /*0070*/ 	.short	0x0000
        /*0072*/ 	.short	0x0000
        /*0074*/ 	.byte	0x00, 0xf5, 0x21, 0x00


	//----- nvinfo : EIATTR_SPARSE_MMA_MASK
	.align		4
.L_147:
        /*0078*/ 	.byte	0x03, 0x50
        /*007a*/ 	.short	0x0000


	//----- nvinfo : EIATTR_MAXREG_COUNT
	.align		4
        /*007c*/ 	.byte	0x03, 0x1b
        /*007e*/ 	.short	0x00ff


	//----- nvinfo : EIATTR_NUM_BARRIERS
	.align		4
        /*0080*/ 	.byte	0x02, 0x4c
        /*0082*/ 	.byte	0x01
	.zero		1


	//----- nvinfo : EIATTR_MERCURY_ISA_VERSION
	.align		4
        /*0084*/ 	.byte	0x03, 0x5f
        /*0086*/ 	.short	0x0101


	//----- nvinfo : EIATTR_VRC_CTA_INIT_COUNT
	.align		4
        /*0088*/ 	.byte	0x02, 0x4a
	.zero		1
	.zero		1


	//----- nvinfo : EIATTR_EXIT_INSTR_OFFSETS
	.align		4
        /*008c*/ 	.byte	0x04, 0x1c
        /*008e*/ 	.short	(.L_149 - .L_148)


	//   ....[0]....
.L_148:
        /*0090*/ 	.word	0x00000740


	//   ....[1]....
        /*0094*/ 	.word	0x000007d0


	//----- nvinfo : EIATTR_CBANK_PARAM_SIZE
	.align		4
.L_149:
        /*0098*/ 	.byte	0x03, 0x19
        /*009a*/ 	.short	0x002c


	//----- nvinfo : EIATTR_PARAM_CBANK
	.align		4
        /*009c*/ 	.byte	0x04, 0x0a
        /*009e*/ 	.short	(.L_151 - .L_150)
	.align		4
.L_150:
        /*00a0*/ 	.word	index@(.nv.constant0._Z5Conv2PfS_S_S_iii)
        /*00a4*/ 	.short	0x0380
        /*00a6*/ 	.short	0x002c


	//----- nvinfo : EIATTR_SW_WAR
	.align		4
.L_151:
        /*00a8*/ 	.byte	0x04, 0x36
        /*00aa*/ 	.short	(.L_153 - .L_152)
.L_152:
        /*00ac*/ 	.word	0x00000008
.L_153:


//--------------------- .nv.info._Z4ConvPfS_S_S_iii --------------------------
	.section	.nv.info._Z4ConvPfS_S_S_iii,"",@"SHT_CUDA_INFO"
	.sectionflags	@""
	.align	4


	//----- nvinfo : EIATTR_CUDA_API_VERSION
	.align		4
        /*0000*/ 	.byte	0x04, 0x37
        /*0002*/ 	.short	(.L_155 - .L_154)
.L_154:
        /*0004*/ 	.word	0x00000082


	//----- nvinfo : EIATTR_KPARAM_INFO
	.align		4
.L_155:
        /*0008*/ 	.byte	0x04, 0x17
        /*000a*/ 	.short	(.L_157 - .L_156)
.L_156:
        /*000c*/ 	.word	0x00000000
        /*0010*/ 	.short	0x0006
        /*0012*/ 	.short	0x0028
        /*0014*/ 	.byte	0x00, 0xf0, 0x11, 0x00


	//----- nvinfo : EIATTR_KPARAM_INFO
	.align		4
.L_157:
        /*0018*/ 	.byte	0x04, 0x17
        /*001a*/ 	.short	(.L_159 - .L_158)
.L_158:
        /*001c*/ 	.word	0x00000000
        /*0020*/ 	.short	0x0005
        /*0022*/ 	.short	0x0024
        /*0024*/ 	.byte	0x00, 0xf0, 0x11, 0x00


	//----- nvinfo : EIATTR_KPARAM_INFO
	.align		4
.L_159:
        /*0028*/ 	.byte	0x04, 0x17
        /*002a*/ 	.short	(.L_161 - .L_160)
.L_160:
        /*002c*/ 	.word	0x00000000
        /*0030*/ 	.short	0x0004
        /*0032*/ 	.short	0x0020
        /*0034*/ 	.byte	0x00, 0xf0, 0x11, 0x00


	//----- nvinfo : EIATTR_KPARAM_INFO
	.align		4
.L_161:
        /*0038*/ 	.byte	0x04, 0x17
        /*003a*/ 	.short	(.L_163 - .L_162)
.L_162:
        /*003c*/ 	.word	0x00000000
        /*0040*/ 	.short	0x0003
        /*0042*/ 	.short	0x0018
        /*0044*/ 	.byte	0x00, 0xf5, 0x21, 0x00


	//----- nvinfo : EIATTR_KPARAM_INFO
	.align		4
.L_163:
        /*0048*/ 	.byte	0x04, 0x17
        /*004a*/ 	.short	(.L_165 - .L_164)
.L_164:
        /*004c*/ 	.word	0x00000000
        /*0050*/ 	.short	0x0002
        /*0052*/ 	.short	0x0010
        /*0054*/ 	.byte	0x00, 0xf5, 0x21, 0x00


	//----- nvinfo : EIATTR_KPARAM_INFO
	.align		4
.L_165:
        /*0058*/ 	.byte	0x04, 0x17
        /*005a*/ 	.short	(.L_167 - .L_166)
.L_166:
        /*005c*/ 	.word	0x00000000
        /*0060*/ 	.short	0x0001
        /*0062*/ 	.short	0x0008
        /*0064*/ 	.byte	0x00, 0xf5, 0x21, 0x00


	//----- nvinfo : EIATTR_KPARAM_INFO
	.align		4
.L_167:
        /*0068*/ 	.byte	0x04, 0x17
        /*006a*/ 	.short	(.L_169 - .L_168)
.L_168:
        /*006c*/ 	.word	0x00000000
        /*0070*/ 	.short	0x0000
        /*0072*/ 	.short	0x0000
        /*0074*/ 	.byte	0x00, 0xf5, 0x21, 0x00


	//----- nvinfo : EIATTR_SPARSE_MMA_MASK
	.align		4
.L_169:
        /*0078*/ 	.byte	0x03, 0x50
        /*007a*/ 	.short	0x0000


	//----- nvinfo : EIATTR_MAXREG_COUNT
	.align		4
        /*007c*/ 	.byte	0x03, 0x1b
        /*007e*/ 	.short	0x00ff


	//----- nvinfo : EIATTR_MERCURY_ISA_VERSION
	.align		4
        /*0080*/ 	.byte	0x03, 0x5f
        /*0082*/ 	.short	0x0101


	//----- nvinfo : EIATTR_VRC_CTA_INIT_COUNT
	.align		4
        /*0084*/ 	.byte	0x02, 0x4a
	.zero		1
	.zero		1


	//----- nvinfo : EIATTR_EXIT_INSTR_OFFSETS
	.align		4
        /*0088*/ 	.byte	0x04, 0x1c
        /*008a*/ 	.short	(.L_171 - .L_170)


	//   ....[0]....
.L_170:
        /*008c*/ 	.word	0x00000fe0


	//----- nvinfo : EIATTR_CBANK_PARAM_SIZE
	.align		4
.L_171:
        /*0090*/ 	.byte	0x03, 0x19
        /*0092*/ 	.short	0x002c


	//----- nvinfo : EIATTR_PARAM_CBANK
	.align		4
        /*0094*/ 	.byte	0x04, 0x0a
        /*0096*/ 	.short	(.L_173 - .L_172)
	.align		4
.L_172:
        /*0098*/ 	.word	index@(.nv.constant0._Z4ConvPfS_S_S_iii)
        /*009c*/ 	.short	0x0380
        /*009e*/ 	.short	0x002c


	//----- nvinfo : EIATTR_SW_WAR
	.align		4
.L_173:
        /*00a0*/ 	.byte	0x04, 0x36
        /*00a2*/ 	.short	(.L_175 - .L_174)
.L_174:
        /*00a4*/ 	.word	0x00000008
.L_175:


//--------------------- .nv.callgraph             --------------------------
	.section	.nv.callgraph,"",@"SHT_CUDA_CALLGRAPH"
	.align	4
	.sectionentsize	8
	.align		4
        /*0000*/ 	.word	0x00000000
	.align		4
        /*0004*/ 	.word	0xffffffff
	.align		4
        /*0008*/ 	.word	0x00000000
	.align		4
        /*000c*/ 	.word	0xfffffffe
	.align		4
        /*0010*/ 	.word	0x00000000
	.align		4
        /*0014*/ 	.word	0xfffffffd
	.align		4
        /*0018*/ 	.word	0x00000000
	.align		4
        /*001c*/ 	.word	0xfffffffc


//--------------------- .text._Z5densePfS_S_S_iii --------------------------
	.section	.text._Z5densePfS_S_S_iii,"ax",@progbits
	.align	128
        .global         _Z5densePfS_S_S_iii
        .type           _Z5densePfS_S_S_iii,@function
        .size           _Z5densePfS_S_S_iii,(.L_x_38 - _Z5densePfS_S_S_iii)
        .other          _Z5densePfS_S_S_iii,@"STO_CUDA_ENTRY STV_DEFAULT"
_Z5densePfS_S_S_iii:
.text._Z5densePfS_S_S_iii:
[----:B------:R-:W-:Y:S01]  /*0000*/  LDC R1, c[0x0][0x37c] ;  /* 0x0000df00ff017b82 */ /* 0x000fe20000000800 */
[----:B------:R-:W0:Y:S01]  /*0010*/  S2R R3, SR_TID.Y ;  /* 0x0000000000037919 */ /* 0x000e220000002200 */
[----:B------:R-:W1:Y:S06]  /*0020*/  LDCU UR5, c[0x0][0x3a8] ;  /* 0x00007500ff0577ac */ /* 0x000e6c0008000800 */
[----:B------:R-:W0:Y:S01]  /*0030*/  S2UR UR4, SR_CTAID.Y ;  /* 0x00000000000479c3 */ /* 0x000e220000002600 */
[----:B------:R-:W-:Y:S01]  /*0040*/  HFMA2 R17, -RZ, RZ, 0, 0 ;  /* 0x00000000ff117431 */ /* 0x000fe200000001ff */
[----:B------:R-:W2:Y:S01]  /*0050*/  S2R R5, SR_TID.X ;  /* 0x0000000000057919 */ /* 0x000ea20000002100 */
[----:B------:R-:W3:Y:S05]  /*0060*/  LDCU.64 UR8, c[0x0][0x358] ;  /* 0x00006b00ff0877ac */ /* 0x000eea0008000a00 */
[----:B------:R-:W0:Y:S08]  /*0070*/  LDC R0, c[0x0][0x364] ;  /* 0x0000d900ff007b82 */ /* 0x000e300000000800 */
[----:B------:R-:W2:Y:S01]  /*0080*/  S2UR UR6, SR_CTAID.X ;  /* 0x00000000000679c3 */ /* 0x000ea20000002500 */
[----:B-1----:R-:W-:-:S07]  /*0090*/  UISETP.GE.AND UP0, UPT, UR5, 0x1, UPT ;  /* 0x000000010500788c */ /* 0x002fce000bf06270 */
[----:B------:R-:W2:Y:S01]  /*00a0*/  LDC R2, c[0x0][0x360] ;  /* 0x0000d800ff027b82 */ /* 0x000ea20000000800 */
[----:B0-----:R-:W-:Y:S02]  /*00b0*/  IMAD R0, R0, UR4, R3 ;  /* 0x0000000400007c24 */ /* 0x001fe4000f8e0203 */
[----:B--2---:R-:W-:Y:S01]  /*00c0*/  IMAD R3, R2, UR6, R5 ;  /* 0x0000000602037c24 */ /* 0x004fe2000f8e0205 */
[----:B---3--:R-:W-:Y:S06]  /*00d0*/  BRA.U !UP0, `(.L_x_0) ;  /* 0x0000000908a47547 */ /* 0x008fec000b800000 */
[----:B------:R-:W0:Y:S01]  /*00e0*/  LDC.64 R14, c[0x0][0x380] ;  /* 0x0000e000ff0e7b82 */ /* 0x000e220000000a00 */
[----:B------:R-:W-:Y:S02]  /*00f0*/  UISETP.GE.U32.AND UP0, UPT, UR5, 0x10, UPT ;  /* 0x000000100500788c */ /* 0x000fe4000bf06070 */
[----:B------:R-:W-:Y:S01]  /*0100*/  IMAD R5, R0, UR5, RZ ;  /* 0x0000000500057c24 */ /* 0x000fe2000f8e02ff */
[----:B------:R-:W-:Y:S01]  /*0110*/  MOV R17, RZ ;  /* 0x000000ff00117202 */ /* 0x000fe20000000f00 */
[----:B------:R-:W-:-:S03]  /*0120*/  ULOP3.LUT UR6, UR5, 0xf, URZ, 0xc0, !UPT ;  /* 0x0000000f05067892 */ /* 0x000fc6000f8ec0ff */
[----:B------:R-:W1:Y:S01]  /*0130*/  LDC.64 R8, c[0x0][0x388] ;  /* 0x0000e200ff087b82 */ /* 0x000e620000000a00 */
[----:B0-----:R-:W-:-:S04]  /*0140*/  IMAD.WIDE R14, R5, 0x4, R14 ;  /* 0x00000004050e7825 */ /* 0x001fc800078e020e */
[----:B-1----:R-:W-:Y:S01]  /*0150*/  IMAD.WIDE R8, R3, 0x4, R8 ;  /* 0x0000000403087825 */ /* 0x002fe200078e0208 */
[----:B------:R-:W-:Y:S06]  /*0160*/  BRA.U !UP0, `(.L_x_1) ;  /* 0x0000000508387547 */ /* 0x000fec000b800000 */
[----:B------:R-:W-:Y:S01]  /*0170*/  HFMA2 R17, -RZ, RZ, 0, 0 ;  /* 0x00000000ff117431 */ /* 0x000fe200000001ff */
[----:B------:R-:W-:Y:S01]  /*0180*/  ULOP3.LUT UR4, UR5, 0x7ffffff0, URZ, 0xc0, !UPT ;  /* 0x7ffffff005047892 */ /* 0x000fe2000f8ec0ff */
[----:B------:R-:W-:Y:S02]  /*0190*/  MOV R12, R8 ;  /* 0x00000008000c7202 */ /* 0x000fe40000000f00 */
[----:B------:R-:W-:Y:S01]  /*01a0*/  MOV R13, R9 ;  /* 0x00000009000d7202 */ /* 0x000fe20000000f00 */
[----:B------:R-:W-:-:S12]  /*01b0*/  UIADD3 UR4, UPT, UPT, -UR4, URZ, URZ ;  /* 0x000000ff04047290 */ /* 0x000fd8000fffe1ff */
.L_x_2:
[----:B------:R-:W0:Y:S01]  /*01c0*/  LDC R2, c[0x0][0x3a4] ;  /* 0x0000e900ff027b82 */ /* 0x000e220000000800 */
[----:B------:R-:W2:Y:S04]  /*01d0*/  LDG.E R28, desc[UR8][R14.64] ;  /* 0x000000080e1c7981 */ /* 0x000ea8000c1e1900 */
[----:B------:R-:W2:Y:S04]  /*01e0*/  LDG.E R16, desc[UR8][R12.64] ;  /* 0x000000080c107981 */ /* 0x000ea8000c1e1900 */
[----:B------:R-:W3:Y:S04]  /*01f0*/  LDG.E R19, desc[UR8][R14.64+0x4] ;  /* 0x000004080e137981 */ /* 0x000ee8000c1e1900 */
[----:B------:R-:W4:Y:S04]  /*0200*/  LDG.E R5, desc[UR8][R14.64+0x8] ;  /* 0x000008080e057981 */ /* 0x000f28000c1e1900 */
[----:B------:R-:W5:Y:S04]  /*0210*/  LDG.E R6, desc[UR8][R14.64+0xc] ;  /* 0x00000c080e067981 */ /* 0x000f68000c1e1900 */
[----:B------:R-:W5:Y:S01]  /*0220*/  LDG.E R9, desc[UR8][R14.64+0x10] ;  /* 0x000010080e097981 */ /* 0x000f62000c1e1900 */
[----:B0-----:R-:W-:-:S05]  /*0230*/  IMAD.WIDE R10, R2, 0x4, R12 ;  /* 0x00000004020a7825 */ /* 0x001fca00078e020c */
[----:B------:R-:W3:Y:S01]  /*0240*/  LDG.E R18, desc[UR8][R10.64] ;  /* 0x000000080a127981 */ /* 0x000ee2000c1e1900 */
[----:B------:R-:W-:-:S05]  /*0250*/  IMAD.WIDE R24, R2, 0x4, R10 ;  /* 0x0000000402187825 */ /* 0x000fca00078e020a */
[----:B------:R-:W4:Y:S01]  /*0260*/  LDG.E R4, desc[UR8][R24.64] ;  /* 0x0000000818047981 */ /* 0x000f22000c1e1900 */
[----:B------:R-:W-:-:S03]  /*0270*/  IMAD.WIDE R26, R2, 0x4, R24 ;  /* 0x00000004021a7825 */ /* 0x000fc600078e0218 */
[----:B------:R-:W5:Y:S01]  /*0280*/  LDG.E R10, desc[UR8][R14.64+0x14] ;  /* 0x000014080e0a7981 */ /* 0x000f62000c1e1900 */
[----:B------:R-:W-:-:S03]  /*0290*/  IMAD.WIDE R22, R2, 0x4, R26 ;  /* 0x0000000402167825 */ /* 0x000fc600078e021a */
[----:B------:R-:W5:Y:S04]  /*02a0*/  LDG.E R7, desc[UR8][R26.64] ;  /* 0x000000081a077981 */ /* 0x000f68000c1e1900 */
[----:B------:R-:W5:Y:S01]  /*02b0*/  LDG.E R8, desc[UR8][R22.64] ;  /* 0x0000000816087981 */ /* 0x000f62000c1e1900 */
[----:B------:R-:W-:-:S03]  /*02c0*/  IMAD.WIDE R20, R2, 0x4, R22 ;  /* 0x0000000402147825 */ /* 0x000fc600078e0216 */
[----:B------:R-:W5:Y:S04]  /*02d0*/  LDG.E R25, desc[UR8][R14.64+0x18] ;  /* 0x000018080e197981 */ /* 0x000f68000c1e1900 */
[----:B------:R0:W5:Y:S04]  /*02e0*/  LDG.E R11, desc[UR8][R20.64] ;  /* 0x00000008140b7981 */ /* 0x000168000c1e1900 */
[----:B------:R-:W5:Y:S01]  /*02f0*/  LDG.E R26, desc[UR8][R14.64+0x1c] ;  /* 0x00001c080e1a7981 */ /* 0x000f62000c1e1900 */
[----:B0-----:R-:W-:-:S05]  /*0300*/  IMAD.WIDE R20, R2, 0x4, R20 ;  /* 0x0000000402147825 */ /* 0x001fca00078e0214 */
[----:B------:R-:W5:Y:S01]  /*0310*/  LDG.E R24, desc[UR8][R20.64] ;  /* 0x0000000814187981 */ /* 0x000f62000c1e1900 */
[----:B------:R-:W-:-:S05]  /*0320*/  IMAD.WIDE R22, R2, 0x4, R20 ;  /* 0x0000000402167825 */ /* 0x000fca00078e0214 */
[----:B------:R0:W5:Y:S04]  /*0330*/  LDG.E R27, desc[UR8][R22.64] ;  /* 0x00000008161b7981 */ /* 0x000168000c1e1900 */
[----:B------:R-:W5:Y:S04]  /*0340*/  LDG.E R21, desc[UR8][R14.64+0x20] ;  /* 0x000020080e157981 */ /* 0x000f68000c1e1900 */
[----:B------:R-:W5:Y:S01]  /*0350*/  LDG.E R20, desc[UR8][R14.64+0x24] ;  /* 0x000024080e147981 */ /* 0x000f62000c1e1900 */
[----:B--2---:R-:W-:Y:S01]  /*0360*/  FFMA R28, R28, R16, R17 ;  /* 0x000000101c1c7223 */ /* 0x004fe20000000011 */
[----:B------:R-:W-:-:S04]  /*0370*/  IMAD.WIDE R16, R2, 0x4, R22 ;  /* 0x0000000402107825 */ /* 0x000fc800078e0216 */
[----:B---3--:R-:W-:Y:S01]  /*0380*/  FFMA R28, R19, R18, R28 ;  /* 0x00000012131c7223 */ /* 0x008fe2000000001c */
[C---:B------:R-:W-:Y:S02]  /*0390*/  IMAD.WIDE R18, R2.reuse, 0x4, R16 ;  /* 0x0000000402127825 */ /* 0x040fe400078e0210 */
[----:B------:R-:W2:Y:S02]  /*03a0*/  LDG.E R16, desc[UR8][R16.64] ;  /* 0x0000000810107981 */ /* 0x000ea4000c1e1900 */
[----:B----4-:R-:W-:Y:S01]  /*03b0*/  FFMA R29, R5, R4, R28 ;  /* 0x00000004051d7223 */ /* 0x010fe2000000001c */
[----:B------:R-:W-:Y:S02]  /*03c0*/  IMAD.WIDE R4, R2, 0x4, R18 ;  /* 0x0000000402047825 */ /* 0x000fe400078e0212 */
[----:B------:R-:W3:Y:S04]  /*03d0*/  LDG.E R19, desc[UR8][R18.64] ;  /* 0x0000000812137981 */ /* 0x000ee8000c1e1900 */
[----:B------:R-:W4:Y:S01]  /*03e0*/  LDG.E R17, desc[UR8][R14.64+0x2c] ;  /* 0x00002c080e117981 */ /* 0x000f22000c1e1900 */
[----:B-----5:R-:W-:Y:S01]  /*03f0*/  FFMA R28, R6, R7, R29 ;  /* 0x00000007061c7223 */ /* 0x020fe2000000001d */
[----:B------:R-:W-:-:S02]  /*0400*/  IMAD.WIDE R6, R2, 0x4, R4 ;  /* 0x0000000402067825 */ /* 0x000fc400078e0204 */
[----:B------:R-:W5:Y:S02]  /*0410*/  LDG.E R5, desc[UR8][R4.64] ;  /* 0x0000000804057981 */ /* 0x000f64000c1e1900 */
[----:B0-----:R-:W-:Y:S01]  /*0420*/  FFMA R23, R9, R8, R28 ;  /* 0x0000000809177223 */ /* 0x001fe2000000001c */
[----:B------:R-:W-:Y:S01]  /*0430*/  IMAD.WIDE R8, R2, 0x4, R6 ;  /* 0x0000000402087825 */ /* 0x000fe200078e0206 */
[----:B------:R-:W5:Y:S03]  /*0440*/  LDG.E R28, desc[UR8][R14.64+0x28] ;  /* 0x000028080e1c7981 */ /* 0x000f66000c1e1900 */
[----:B------:R-:W-:Y:S01]  /*0450*/  FFMA R22, R10, R11, R23 ;  /* 0x0000000b0a167223 */ /* 0x000fe20000000017 */
[C---:B------:R-:W-:Y:S01]  /*0460*/  IMAD.WIDE R10, R2.reuse, 0x4, R8 ;  /* 0x00000004020a7825 */ /* 0x040fe200078e0208 */
[----:B------:R-:W4:Y:S04]  /*0470*/  LDG.E R6, desc[UR8][R6.64] ;  /* 0x0000000806067981 */ /* 0x000f28000c1e1900 */
[----:B------:R-:W4:Y:S04]  /*0480*/  LDG.E R9, desc[UR8][R8.64] ;  /* 0x0000000808097981 */ /* 0x000f28000c1e1900 */
[----:B------:R-:W4:Y:S04]  /*0490*/  LDG.E R18, desc[UR8][R14.64+0x30] ;  /* 0x000030080e127981 */ /* 0x000f28000c1e1900 */
[----:B------:R-:W4:Y:S01]  /*04a0*/  LDG.E R29, desc[UR8][R14.64+0x34] ;  /* 0x000034080e1d7981 */ /* 0x000f22000c1e1900 */
[----:B------:R-:W-:Y:S01]  /*04b0*/  FFMA R25, R25, R24, R22 ;  /* 0x0000001819197223 */ /* 0x000fe20000000016 */
[----:B------:R-:W-:-:S02]  /*04c0*/  IMAD.WIDE R22, R2, 0x4, R10 ;  /* 0x0000000402167825 */ /* 0x000fc400078e020a */
[----:B------:R-:W4:Y:S02]  /*04d0*/  LDG.E R10, desc[UR8][R10.64] ;  /* 0x000000080a0a7981 */ /* 0x000f24000c1e1900 */
[----:B------:R-:W-:Y:S01]  /*04e0*/  FFMA R26, R26, R27, R25 ;  /* 0x0000001b1a1a7223 */ /* 0x000fe20000000019 */
[----:B------:R-:W-:Y:S01]  /*04f0*/  IMAD.WIDE R24, R2, 0x4, R22 ;  /* 0x0000000402187825 */ /* 0x000fe200078e0216 */
[----:B------:R-:W4:Y:S04]  /*0500*/  LDG.E R27, desc[UR8][R14.64+0x38] ;  /* 0x000038080e1b7981 */ /* 0x000f28000c1e1900 */
[----:B------:R-:W4:Y:S04]  /*0510*/  LDG.E R4, desc[UR8][R22.64] ;  /* 0x0000000816047981 */ /* 0x000f28000c1e1900 */
[----:B------:R0:W4:Y:S04]  /*0520*/  LDG.E R7, desc[UR8][R14.64+0x3c] ;  /* 0x00003c080e077981 */ /* 0x000128000c1e1900 */
[----:B------:R-:W4:Y:S01]  /*0530*/  LDG.E R8, desc[UR8][R24.64] ;  /* 0x0000000818087981 */ /* 0x000f22000c1e1900 */
[----:B------:R-:W-:-:S04]  /*0540*/  UIADD3 UR4, UPT, UPT, UR4, 0x10, URZ ;  /* 0x0000001004047890 */ /* 0x000fc8000fffe0ff */
[----:B------:R-:W-:Y:S01]  /*0550*/  UISETP.NE.AND UP0, UPT, UR4, URZ, UPT ;  /* 0x000000ff0400728c */ /* 0x000fe2000bf05270 */
[----:B0-----:R-:W-:-:S04]  /*0560*/  IADD3 R14, P0, PT, R14, 0x40, RZ ;  /* 0x000000400e0e7810 */ /* 0x001fc80007f1e0ff */
[----:B------:R-:W-:Y:S01]  /*0570*/  IADD3.X R15, PT, PT, RZ, R15, RZ, P0, !PT ;  /* 0x0000000fff0f7210 */ /* 0x000fe200007fe4ff */
[----:B--2---:R-:W-:-:S04]  /*0580*/  FFMA R21, R21, R16, R26 ;  /* 0x0000001015157223 */ /* 0x004fc8000000001a */
[----:B---3--:R-:W-:-:S04]  /*0590*/  FFMA R19, R20, R19, R21 ;  /* 0x0000001314137223 */ /* 0x008fc80000000015 */
[----:B-----5:R-:W-:-:S04]  /*05a0*/  FFMA R28, R28, R5, R19 ;  /* 0x000000051c1c7223 */ /* 0x020fc80000000013 */
[----:B----4-:R-:W-:-:S04]  /*05b0*/  FFMA R17, R17, R6, R28 ;  /* 0x0000000611117223 */ /* 0x010fc8000000001c */
[----:B------:R-:W-:-:S04]  /*05c0*/  FFMA R18, R18, R9, R17 ;  /* 0x0000000912127223 */ /* 0x000fc80000000011 */
[----:B------:R-:W-:-:S04]  /*05d0*/  FFMA R10, R29, R10, R18 ;  /* 0x0000000a1d0a7223 */ /* 0x000fc80000000012 */
[----:B------:R-:W-:Y:S01]  /*05e0*/  FFMA R10, R27, R4, R10 ;  /* 0x000000041b0a7223 */ /* 0x000fe2000000000a */
[----:B------:R-:W-:-:S04]  /*05f0*/  IMAD.WIDE R4, R2, 0x40, R12 ;  /* 0x0000004002047825 */ /* 0x000fc800078e020c */
[----:B------:R-:W-:-:S04]  /*0600*/  IMAD.WIDE R12, R2, 0x4, R24 ;  /* 0x00000004020c7825 */ /* 0x000fc800078e0218 */
[----:B------:R-:W-:Y:S01]  /*0610*/  FFMA R17, R7, R8, R10 ;  /* 0x0000000807117223 */ /* 0x000fe2000000000a */
[----:B------:R-:W-:Y:S06]  /*0620*/  BRA.U UP0, `(.L_x_2) ;  /* 0xfffffff900e47547 */ /* 0x000fec000b83ffff */
[----:B------:R-:W-:Y:S02]  /*0630*/  MOV R8, R4 ;  /* 0x0000000400087202 */ /* 0x000fe40000000f00 */
[----:B------:R-:W-:-:S07]  /*0640*/  MOV R9, R5 ;  /* 0x0000000500097202 */ /* 0x000fce0000000f00 */
.L_x_1:
[----:B------:R-:W-:-:S09]  /*0650*/  UISETP.NE.AND UP0, UPT, UR6, URZ, UPT ;  /* 0x000000ff0600728c */ /* 0x000fd2000bf05270 */
[----:B------:R-:W-:Y:S05]  /*0660*/  BRA.U !UP0, `(.L_x_0) ;  /* 0x0000000508407547 */ /* 0x000fea000b800000 */
[----:B------:R-:W-:Y:S02]  /*0670*/  UISETP.GE.U32.AND UP0, UPT, UR6, 0x8, UPT ;  /* 0x000000080600788c */ /* 0x000fe4000bf06070 */
[----:B------:R-:W-:-:S04]  /*0680*/  ULOP3.LUT UR7, UR5, 0x7, URZ, 0xc0, !UPT ;  /* 0x0000000705077892 */ /* 0x000fc8000f8ec0ff */
[----:B------:R-:W-:-:S03]  /*0690*/  UISETP.NE.AND UP1, UPT, UR7, URZ, UPT ;  /* 0x000000ff0700728c */ /* 0x000fc6000bf25270 */
[----:B------:R-:W-:Y:S08]  /*06a0*/  BRA.U !UP0, `(.L_x_3) ;  /* 0x0000000108907547 */ /* 0x000ff0000b800000 */
[----:B------:R-:W0:Y:S01]  /*06b0*/  LDC R13, c[0x0][0x3a4] ;  /* 0x0000e900ff0d7b82 */ /* 0x000e220000000800 */
[----:B------:R1:W2:Y:S04]  /*06c0*/  LDG.E R12, desc[UR8][R8.64] ;  /* 0x00000008080c7981 */ /* 0x0002a8000c1e1900 */
[----:B------:R-:W2:Y:S04]  /*06d0*/  LDG.E R16, desc[UR8][R14.64] ;  /* 0x000000080e107981 */ /* 0x000ea8000c1e1900 */
[----:B------:R-:W3:Y:S04]  /*06e0*/  LDG.E R21, desc[UR8][R14.64+0x4] ;  /* 0x000004080e157981 */ /* 0x000ee8000c1e1900 */
[----:B------:R-:W4:Y:S04]  /*06f0*/  LDG.E R18, desc[UR8][R14.64+0x8] ;  /* 0x000008080e127981 */ /* 0x000f28000c1e1900 */
[----:B------:R-:W5:Y:S04]  /*0700*/  LDG.E R20, desc[UR8][R14.64+0xc] ;  /* 0x00000c080e147981 */ /* 0x000f68000c1e1900 */
[----:B------:R-:W5:Y:S01]  /*0710*/  LDG.E R24, desc[UR8][R14.64+0x10] ;  /* 0x000010080e187981 */ /* 0x000f62000c1e1900 */
[----:B0-----:R-:W-:-:S03]  /*0720*/  IMAD.WIDE R10, R13, 0x4, R8 ;  /* 0x000000040d0a7825 */ /* 0x001fc600078e0208 */
[----:B------:R-:W5:Y:S04]  /*0730*/  LDG.E R26, desc[UR8][R14.64+0x14] ;  /* 0x000014080e1a7981 */ /* 0x000f68000c1e1900 */
[----:B------:R0:W3:Y:S01]  /*0740*/  LDG.E R2, desc[UR8][R10.64] ;  /* 0x000000080a027981 */ /* 0x0000e2000c1e1900 */
[----:B------:R-:W-:-:S05]  /*0750*/  IMAD.WIDE R28, R13, 0x4, R10 ;  /* 0x000000040d1c7825 */ /* 0x000fca00078e020a */
[----:B------:R-:W4:Y:S01]  /*0760*/  LDG.E R19, desc[UR8][R28.64] ;  /* 0x000000081c137981 */ /* 0x000f22000c1e1900 */
[----:B------:R-:W-:-:S04]  /*0770*/  IMAD.WIDE R22, R13, 0x4, R28 ;  /* 0x000000040d167825 */ /* 0x000fc800078e021c */
[C---:B------:R-:W-:Y:S02]  /*0780*/  IMAD.WIDE R6, R13.reuse, 0x4, R22 ;  /* 0x000000040d067825 */ /* 0x040fe400078e0216 */
[----:B------:R-:W5:Y:S02]  /*0790*/  LDG.E R23, desc[UR8][R22.64] ;  /* 0x0000000816177981 */ /* 0x000f64000c1e1900 */
[C---:B------:R-:W-:Y:S02]  /*07a0*/  IMAD.WIDE R4, R13.reuse, 0x4, R6 ;  /* 0x000000040d047825 */ /* 0x040fe400078e0206 */
[----:B------:R-:W5:Y:S04]  /*07b0*/  LDG.E R28, desc[UR8][R14.64+0x18] ;  /* 0x000018080e1c7981 */ /* 0x000f68000c1e1900 */
[----:B------:R-:W5:Y:S01]  /*07c0*/  LDG.E R7, desc[UR8][R6.64] ;  /* 0x0000000806077981 */ /* 0x000f62000c1e1900 */
[----:B-1----:R-:W-:-:S03]  /*07d0*/  IMAD.WIDE R8, R13, 0x4, R4 ;  /* 0x000000040d087825 */ /* 0x002fc600078e0204 */
[----:B------:R-:W5:Y:S01]  /*07e0*/  LDG.E R5, desc[UR8][R4.64] ;  /* 0x0000000804057981 */ /* 0x000f62000c1e1900 */
[----:B0-----:R-:W-:-:S03]  /*07f0*/  IMAD.WIDE R10, R13, 0x4, R8 ;  /* 0x000000040d0a7825 */ /* 0x001fc600078e0208 */
[----:B------:R0:W5:Y:S04]  /*0800*/  LDG.E R25, desc[UR8][R8.64] ;  /* 0x0000000808197981 */ /* 0x000168000c1e1900 */
[----:B------:R1:W5:Y:S04]  /*0810*/  LDG.E R22, desc[UR8][R14.64+0x1c] ;  /* 0x00001c080e167981 */ /* 0x000368000c1e1900 */
[----:B------:R-:W5:Y:S01]  /*0820*/  LDG.E R27, desc[UR8][R10.64] ;  /* 0x000000080a1b7981 */ /* 0x000f62000c1e1900 */
[----:B0-----:R-:W-:-:S04]  /*0830*/  IMAD.WIDE R8, R13, 0x4, R10 ;  /* 0x000000040d087825 */ /* 0x001fc800078e020a */
[----:B--2---:R-:W-:-:S04]  /*0840*/  FFMA R12, R16, R12, R17 ;  /* 0x0000000c100c7223 */ /* 0x004fc80000000011 */
[----:B---3--:R-:W-:-:S04]  /*0850*/  FFMA R21, R21, R2, R12 ;  /* 0x0000000215157223 */ /* 0x008fc8000000000c */
[----:B----4-:R-:W-:-:S04]  /*0860*/  FFMA R19, R18, R19, R21 ;  /* 0x0000001312137223 */ /* 0x010fc80000000015 */
[----:B-----5:R-:W-:Y:S01]  /*0870*/  FFMA R19, R20, R23, R19 ;  /* 0x0000001714137223 */ /* 0x020fe20000000013 */
[----:B------:R-:W-:-:S03]  /*0880*/  IADD3 R2, P0, PT, R14, 0x20, RZ ;  /* 0x000000200e027810 */ /* 0x000fc60007f1e0ff */
[----:B------:R-:W-:-:S04]  /*0890*/  FFMA R7, R24, R7, R19 ;  /* 0x0000000718077223 */ /* 0x000fc80000000013 */
[----:B------:R-:W-:-:S04]  /*08a0*/  FFMA R5, R26, R5, R7 ;  /* 0x000000051a057223 */ /* 0x000fc80000000007 */
[----:B------:R-:W-:Y:S01]  /*08b0*/  FFMA R5, R28, R25, R5 ;  /* 0x000000191c057223 */ /* 0x000fe20000000005 */
[----:B-1----:R-:W-:Y:S02]  /*08c0*/  IADD3.X R15, PT, PT, RZ, R15, RZ, P0, !PT ;  /* 0x0000000fff0f7210 */ /* 0x002fe400007fe4ff */
[----:B------:R-:W-:Y:S01]  /*08d0*/  MOV R14, R2 ;  /* 0x00000002000e7202 */ /* 0x000fe20000000f00 */
[----:B------:R-:W-:-:S07]  /*08e0*/  FFMA R17, R22, R27, R5 ;  /* 0x0000001b16117223 */ /* 0x000fce0000000005 */
.L_x_3:
[----:B------:R-:W-:Y:S05]  /*08f0*/  BRA.U !UP1, `(.L_x_0) ;  /* 0x00000001099c7547 */ /* 0x000fea000b800000 */
[----:B------:R-:W-:Y:S02]  /*0900*/  UISETP.GE.U32.AND UP0, UPT, UR7, 0x4, UPT ;  /* 0x000000040700788c */ /* 0x000fe4000bf06070 */
[----:B------:R-:W-:-:S04]  /*0910*/  ULOP3.LUT UR4, UR5, 0x3, URZ, 0xc0, !UPT ;  /* 0x0000000305047892 */ /* 0x000fc8000f8ec0ff */
[----:B------:R-:W-:-:S03]  /*0920*/  UISETP.NE.AND UP1, UPT, UR4, URZ, UPT ;  /* 0x000000ff0400728c */ /* 0x000fc6000bf25270 */
[----:B------:R-:W-:Y:S08]  /*0930*/  BRA.U !UP0, `(.L_x_4) ;  /* 0x0000000108547547 */ /* 0x000ff0000b800000 */
[----:B------:R-:W0:Y:S01]  /*0940*/  LDC R13, c[0x0][0x3a4] ;  /* 0x0000e900ff0d7b82 */ /* 0x000e220000000800 */
[----:B------:R-:W2:Y:S04]  /*0950*/  LDG.E R2, desc[UR8][R14.64] ;  /* 0x000000080e027981 */ /* 0x000ea8000c1e1900 */
[----:B------:R-:W3:Y:S04]  /*0960*/  LDG.E R19, desc[UR8][R14.64+0x4] ;  /* 0x000004080e137981 */ /* 0x000ee8000c1e1900 */
[----:B------:R-:W4:Y:S04]  /*0970*/  LDG.E R12, desc[UR8][R14.64+0x8] ;  /* 0x000008080e0c7981 */ /* 0x000f28000c1e1900 */
[----:B------:R1:W5:Y:S01]  /*0980*/  LDG.E R21, desc[UR8][R14.64+0xc] ;  /* 0x00000c080e157981 */ /* 0x000362000c1e1900 */
[----:B0-----:R-:W-:-:S03]  /*0990*/  IMAD.WIDE R6, R13, 0x4, R8 ;  /* 0x000000040d067825 */ /* 0x001fc600078e0208 */
[----:B------:R-:W2:Y:S01]  /*09a0*/  LDG.E R8, desc[UR8][R8.64] ;  /* 0x0000000808087981 */ /* 0x000ea2000c1e1900 */
[----:B------:R-:W-:-:S03]  /*09b0*/  IMAD.WIDE R10, R13, 0x4, R6 ;  /* 0x000000040d0a7825 */ /* 0x000fc600078e0206 */
[----:B------:R-:W3:Y:S01]  /*09c0*/  LDG.E R6, desc[UR8][R6.64] ;  /* 0x0000000806067981 */ /* 0x000ee2000c1e1900 */
[----:B------:R-:W-:-:S03]  /*09d0*/  IMAD.WIDE R4, R13, 0x4, R10 ;  /* 0x000000040d047825 */ /* 0x000fc600078e020a */
[----:B------:R-:W4:Y:S04]  /*09e0*/  LDG.E R16, desc[UR8][R10.64] ;  /* 0x000000080a107981 */ /* 0x000f28000c1e1900 */
[----:B------:R-:W5:Y:S01]  /*09f0*/  LDG.E R18, desc[UR8][R4.64] ;  /* 0x0000000804127981 */ /* 0x000f62000c1e1900 */
[----:B--2---:R-:W-:-:S04]  /*0a00*/  FFMA R2, R2, R8, R17 ;  /* 0x0000000802027223 */ /* 0x004fc80000000011 */
[----:B---3--:R-:W-:Y:S01]  /*0a10*/  FFMA R19, R19, R6, R2 ;  /* 0x0000000613137223 */ /* 0x008fe20000000002 */
[----:B------:R-:W-:-:S03]  /*0a20*/  IADD3 R2, P0, PT, R14, 0x10, RZ ;  /* 0x000000100e027810 */ /* 0x000fc60007f1e0ff */
[----:B----4-:R-:W-:Y:S01]  /*0a30*/  FFMA R12, R12, R16, R19 ;  /* 0x000000100c0c7223 */ /* 0x010fe20000000013 */
[----:B------:R-:W-:Y:S01]  /*0a40*/  IADD3.X R7, PT, PT, RZ, R15, RZ, P0, !PT ;  /* 0x0000000fff077210 */ /* 0x000fe200007fe4ff */
[----:B------:R-:W-:Y:S01]  /*0a50*/  IMAD.WIDE R8, R13, 0x4, R4 ;  /* 0x000000040d087825 */ /* 0x000fe200078e0204 */
[----:B-1----:R-:W-:-:S03]  /*0a60*/  MOV R14, R2 ;  /* 0x00000002000e7202 */ /* 0x002fc60000000f00 */
[----:B-----5:R-:W-:Y:S01]  /*0a70*/  FFMA R17, R21, R18, R12 ;  /* 0x0000001215117223 */ /* 0x020fe2000000000c */
[----:B------:R-:W-:-:S07]  /*0a80*/  MOV R15, R7 ;  /* 0x00000007000f7202 */ /* 0x000fce0000000f00 */
.L_x_4:
[----:B------:R-:W-:Y:S05]  /*0a90*/  BRA.U !UP1, `(.L_x_0) ;  /* 0x0000000109347547 */ /* 0x000fea000b800000 */
[----:B------:R-:W0:Y:S01]  /*0aa0*/  LDC R7, c[0x0][0x3a4] ;  /* 0x0000e900ff077b82 */ /* 0x000e220000000800 */
[----:B------:R-:W-:-:S12]  /*0ab0*/  UIADD3 UR4, UPT, UPT, -UR4, URZ, URZ ;  /* 0x000000ff04047290 */ /* 0x000fd8000fffe1ff */
.L_x_5:
[----:B------:R-:W-:Y:S01]  /*0ac0*/  MOV R4, R14 ;  /* 0x0000000e00047202 */ /* 0x000fe20000000f00 */
[----:B------:R0:W2:Y:S01]  /*0ad0*/  LDG.E R2, desc[UR8][R8.64] ;  /* 0x0000000808027981 */ /* 0x0000a2000c1e1900 */
[----:B------:R-:W-:-:S05]  /*0ae0*/  MOV R5, R15 ;  /* 0x0000000f00057202 */ /* 0x000fca0000000f00 */
[----:B------:R-:W2:Y:S01]  /*0af0*/  LDG.E R4, desc[UR8][R4.64] ;  /* 0x0000000804047981 */ /* 0x000ea2000c1e1900 */
[----:B------:R-:W-:Y:S01]  /*0b00*/  UIADD3 UR4, UPT, UPT, UR4, 0x1, URZ ;  /* 0x0000000104047890 */ /* 0x000fe2000fffe0ff */
[----:B------:R-:W-:Y:S01]  /*0b10*/  IADD3 R14, P0, PT, R14, 0x4, RZ ;  /* 0x000000040e0e7810 */ /* 0x000fe20007f1e0ff */
[----:B0-----:R-:W-:Y:S02]  /*0b20*/  IMAD.WIDE R8, R7, 0x4, R8 ;  /* 0x0000000407087825 */ /* 0x001fe400078e0208 */
[----:B------:R-:W-:Y:S01]  /*0b30*/  UISETP.NE.AND UP0, UPT, UR4, URZ, UPT ;  /* 0x000000ff0400728c */ /* 0x000fe2000bf05270 */
[----:B------:R-:W-:Y:S01]  /*0b40*/  IADD3.X R15, PT, PT, RZ, R15, RZ, P0, !PT ;  /* 0x0000000fff0f7210 */ /* 0x000fe200007fe4ff */
[----:B--2---:R-:W-:-:S07]  /*0b50*/  FFMA R17, R4, R2, R17 ;  /* 0x0000000204117223 */ /* 0x004fce0000000011 */
[----:B------:R-:W-:Y:S05]  /*0b60*/  BRA.U UP0, `(.L_x_5) ;  /* 0xfffffffd00d47547 */ /* 0x000fea000b83ffff */
.L_x_0:
[----:B------:R-:W0:Y:S01]  /*0b70*/  LDC.64 R4, c[0x0][0x398] ;  /* 0x0000e600ff047b82 */ /* 0x000e220000000a00 */
[----:B------:R-:W1:Y:S07]  /*0b80*/  LDCU UR4, c[0x0][0x3a4] ;  /* 0x00007480ff0477ac */ /* 0x000e6e0008000800 */
[----:B------:R-:W2:Y:S01]  /*0b90*/  LDC.64 R6, c[0x0][0x390] ;  /* 0x0000e400ff067b82 */ /* 0x000ea20000000a00 */
[----:B0-----:R-:W-:-:S06]  /*0ba0*/  IMAD.WIDE.U32 R4, R0, 0x4, R4 ;  /* 0x0000000400047825 */ /* 0x001fcc00078e0004 */
[----:B------:R-:W3:Y:S01]  /*0bb0*/  LDG.E R4, desc[UR8][R4.64] ;  /* 0x0000000804047981 */ /* 0x000ee2000c1e1900 */
[----:B-1----:R-:W-:-:S04]  /*0bc0*/  IMAD R3, R0, UR4, R3 ;  /* 0x0000000400037c24 */ /* 0x002fc8000f8e0203 */
[----:B--2---:R-:W-:-:S04]  /*0bd0*/  IMAD.WIDE R2, R3, 0x4, R6 ;  /* 0x0000000403027825 */ /* 0x004fc800078e0206 */
[----:B---3--:R-:W-:-:S05]  /*0be0*/  FADD R17, R4, R17 ;  /* 0x0000001104117221 */ /* 0x008fca0000000000 */
[----:B------:R-:W-:Y:S01]  /*0bf0*/  STG.E desc[UR8][R2.64], R17 ;  /* 0x0000001102007986 */ /* 0x000fe2000c101908 */
[----:B------:R-:W-:Y:S05]  /*0c00*/  EXIT ;  /* 0x000000000000794d */ /* 0x000fea0003800000 */
.L_x_6:
[----:B------:R-:W-:-:S00]  /*0c10*/  BRA `(.L_x_6) ;  /* 0xfffffffc00fc7947 */ /* 0x000fc0000383ffff */
[----:B------:R-:W-:-:S00]  /*0c20*/  NOP ;  /* 0x0000000000007918 */ /* 0x000fc00000000000 */
        /* <DEDUP_REMOVED lines=13> */
.L_x_38:


//--------------------- .text._Z9MaxPool2DPfS_ii  --------------------------
	.section	.text._Z9MaxPool2DPfS_ii,"ax",@progbits
	.align	128
        .global         _Z9MaxPool2DPfS_ii
        .type           _Z9MaxPool2DPfS_ii,@function
        .size           _Z9MaxPool2DPfS_ii,(.L_x_39 - _Z9MaxPool2DPfS_ii)
        .other          _Z9MaxPool2DPfS_ii,@"STO_CUDA_ENTRY STV_DEFAULT"
_Z9MaxPool2DPfS_ii:
.text._Z9MaxPool2DPfS_ii:
[----:B------:R-:W-:Y:S08]  /*0000*/  LDC R1, c[0x0][0x37c] ;  /* 0x0000df00ff017b82 */ /* 0x000ff00000000800 */
[----:B------:R-:W0:Y:S02]  /*0010*/  LDC R0, c[0x0][0x394] ;  /* 0x0000e500ff007b82 */ /* 0x000e240000000800 */
[----:B0-----:R-:W-:-:S13]  /*0020*/  ISETP.GE.AND P0, PT, R0, 0x1, PT ;  /* 0x000000010000780c */ /* 0x001fda0003f06270 */
[----:B------:R-:W-:Y:S05]  /*0030*/  @!P0 EXIT ;  /* 0x000000000000894d */ /* 0x000fea0003800000 */
[----:B------:R-:W0:Y:S02]  /*0040*/  LDC R13, c[0x0][0x390] ;  /* 0x0000e400ff0d7b82 */ /* 0x000e240000000800 */
[----:B0-----:R-:W-:-:S13]  /*0050*/  ISETP.GE.AND P0, PT, R13, 0x2, PT ;  /* 0x000000020d00780c */ /* 0x001fda0003f06270 */
[----:B------:R-:W-:Y:S05]  /*0060*/  @!P0 EXIT ;  /* 0x000000000000894d */ /* 0x000fea0003800000 */
[CC--:B------:R-:W-:Y:S01]  /*0070*/  LEA.HI R14, R13.reuse, R13.reuse, RZ, 0x1 ;  /* 0x0000000d0d0e7211 */ /* 0x0c0fe200078f08ff */
[----:B------:R-:W-:Y:S01]  /*0080*/  IMAD R13, R13, R13, RZ ;  /* 0x0000000d0d0d7224 */ /* 0x000fe200078e02ff */
[----:B------:R-:W0:Y:S02]  /*0090*/  LDCU.64 UR6, c[0x0][0x358] ;  /* 0x00006b00ff0677ac */ /* 0x000e240008000a00 */
[----:B------:R-:W-:Y:S01]  /*00a0*/  SHF.R.S32.HI R14, RZ, 0x1, R14 ;  /* 0x00000001ff0e7819 */ /* 0x000fe2000001140e */
[----:B------:R-:W-:-:S06]  /*00b0*/  UMOV UR4, URZ ;  /* 0x000000ff00047c82 */ /* 0x000fcc0008000000 */
.L_x_12:
[----:B------:R-:W-:Y:S02]  /*00c0*/  IMAD R12, R13, UR4, RZ ;  /* 0x000000040d0c7c24 */ /* 0x000fe4000f8e02ff */
[----:B-123--:R-:W-:-:S07]  /*00d0*/  IMAD.MOV.U32 R11, RZ, RZ, RZ ;  /* 0x000000ffff0b7224 */ /* 0x00efce00078e00ff */
.L_x_11:
[----:B-1----:R-:W1:Y:S01]  /*00e0*/  LDC R10, c[0x0][0x390] ;  /* 0x0000e400ff0a7b82 */ /* 0x002e620000000800 */
[C---:B------:R-:W-:Y:S01]  /*00f0*/  VIADD R0, R14.reuse, 0xffffffff ;  /* 0xffffffff0e007836 */ /* 0x040fe20000000000 */
[----:B------:R-:W-:Y:S01]  /*0100*/  SHF.L.U32 R9, R11, 0x1, RZ ;  /* 0x000000010b097819 */ /* 0x000fe200000006ff */
[----:B------:R-:W-:Y:S02]  /*0110*/  IMAD R7, R14, UR4, R11 ;  /* 0x000000040e077c24 */ /* 0x000fe4000f8e020b */
[----:B---3--:R-:W-:Y:S01]  /*0120*/  IMAD.MOV.U32 R5, RZ, RZ, RZ ;  /* 0x000000ffff057224 */ /* 0x008fe200078e00ff */
[----:B------:R-:W-:Y:S01]  /*0130*/  ISETP.GE.U32.AND P0, PT, R0, 0x3, PT ;  /* 0x000000030000780c */ /* 0x000fe20003f06070 */
[----:B------:R-:W-:Y:S02]  /*0140*/  IMAD R8, R14, R7, RZ ;  /* 0x000000070e087224 */ /* 0x000fe400078e02ff */
[----:B-1----:R-:W-:-:S04]  /*0150*/  IMAD R3, R9, R10, R10 ;  /* 0x0000000a09037224 */ /* 0x002fc800078e020a */
[----:B------:R-:W-:-:S06]  /*0160*/  IMAD.IADD R0, R12, 0x1, R3 ;  /* 0x000000010c007824 */ /* 0x000fcc00078e0203 */
[----:B--2---:R-:W-:Y:S05]  /*0170*/  @!P0 BRA `(.L_x_7) ;  /* 0x0000000000d08947 */ /* 0x004fea0003800000 */
[----:B------:R-:W-:Y:S01]  /*0180*/  IMAD R23, R10, UR4, R9 ;  /* 0x000000040a177c24 */ /* 0x000fe2000f8e0209 */
[----:B------:R-:W-:Y:S01]  /*0190*/  LOP3.LUT R20, R14, 0x3ffffffc, RZ, 0xc0, !PT ;  /* 0x3ffffffc0e147812 */ /* 0x000fe200078ec0ff */
[----:B------:R-:W-:Y:S01]  /*01a0*/  IMAD.MOV.U32 R15, RZ, RZ, R8 ;  /* 0x000000ffff0f7224 */ /* 0x000fe200078e0008 */
[----:B------:R-:W-:Y:S01]  /*01b0*/  IADD3 R21, PT, PT, R0, 0x4, RZ ;  /* 0x0000000400157810 */ /* 0x000fe20007ffe0ff */
[----:B------:R-:W-:Y:S01]  /*01c0*/  IMAD R23, R23, R10, RZ ;  /* 0x0000000a17177224 */ /* 0x000fe200078e02ff */
[----:B------:R-:W-:-:S07]  /*01d0*/  IADD3 R22, PT, PT, -R20, RZ, RZ ;  /* 0x000000ff14167210 */ /* 0x000fce0007ffe1ff */
.L_x_8:
[----:B-1----:R-:W1:Y:S01]  /*01e0*/  LDC.64 R2, c[0x0][0x388] ;  /* 0x0000e200ff027b82 */ /* 0x002e620000000a00 */
[----:B------:R-:W-:-:S07]  /*01f0*/  VIADD R19, R21, 0xfffffffc ;  /* 0xfffffffc15137836 */ /* 0x000fce0000000000 */
[----:B------:R-:W2:Y:S01]  /*0200*/  LDC.64 R6, c[0x0][0x380] ;  /* 0x0000e000ff067b82 */ /* 0x000ea20000000a00 */
[----:B-1----:R-:W-:-:S04]  /*0210*/  IMAD.WIDE.U32 R18, R19, 0x4, R2 ;  /* 0x0000000413127825 */ /* 0x002fc800078e0002 */
[----:B------:R-:W-:Y:S01]  /*0220*/  IMAD.WIDE R4, R23, 0x4, R2 ;  /* 0x0000000417047825 */ /* 0x000fe200078e0202 */
[----:B0-----:R-:W3:Y:S04]  /*0230*/  LDG.E R24, desc[UR6][R18.64] ;  /* 0x0000000612187981 */ /* 0x001ee8000c1e1900 */
[----:B------:R-:W3:Y:S04]  /*0240*/  LDG.E R16, desc[UR6][R4.64] ;  /* 0x0000000604107981 */ /* 0x000ee8000c1e1900 */
[----:B------:R-:W3:Y:S04]  /*0250*/  LDG.E R17, desc[UR6][R4.64+0x4] ;  /* 0x0000040604117981 */ /* 0x000ee8000c1e1900 */
[----:B------:R-:W4:Y:S01]  /*0260*/  LDG.E R25, desc[UR6][R18.64+0x4] ;  /* 0x0000040612197981 */ /* 0x000f22000c1e1900 */
[----:B--2---:R-:W-:Y:S01]  /*0270*/  IMAD.WIDE R6, R15, 0x4, R6 ;  /* 0x000000040f067825 */ /* 0x004fe200078e0206 */
[----:B---3--:R-:W-:-:S02]  /*0280*/  FMNMX3 R16, R16, R17, R24, !PT ;  /* 0x0000001110107276 */ /* 0x008fc40007800018 */
[----:B------:R-:W-:Y:S02]  /*0290*/  IADD3 R17, PT, PT, R21, -0x2, RZ ;  /* 0xfffffffe15117810 */ /* 0x000fe40007ffe0ff */
[----:B----4-:R-:W-:-:S03]  /*02a0*/  FMNMX R25, R25, R16, !PT ;  /* 0x0000001019197209 */ /* 0x010fc60007800000 */
[----:B------:R-:W-:Y:S02]  /*02b0*/  IMAD.WIDE.U32 R16, R17, 0x4, R2 ;  /* 0x0000000411107825 */ /* 0x000fe400078e0002 */
[----:B------:R0:W-:Y:S04]  /*02c0*/  STG.E desc[UR6][R6.64], R25 ;  /* 0x0000001906007986 */ /* 0x0001e8000c101906 */
[----:B------:R-:W2:Y:S04]  /*02d0*/  LDG.E R26, desc[UR6][R16.64] ;  /* 0x00000006101a7981 */ /* 0x000ea8000c1e1900 */
[----:B------:R-:W2:Y:S04]  /*02e0*/  LDG.E R24, desc[UR6][R4.64+0x8] ;  /* 0x0000080604187981 */ /* 0x000ea8000c1e1900 */
[----:B------:R-:W2:Y:S04]  /*02f0*/  LDG.E R27, desc[UR6][R4.64+0xc] ;  /* 0x00000c06041b7981 */ /* 0x000ea8000c1e1900 */
[----:B------:R-:W3:Y:S01]  /*0300*/  LDG.E R18, desc[UR6][R16.64+0x4] ;  /* 0x0000040610127981 */ /* 0x000ee2000c1e1900 */
[----:B--2---:R-:W-:-:S04]  /*0310*/  FMNMX3 R27, R24, R27, R26, !PT ;  /* 0x0000001b181b7276 */ /* 0x004fc8000780001a */
[----:B---3--:R-:W-:Y:S01]  /*0320*/  FMNMX R27, R18, R27, !PT ;  /* 0x0000001b121b7209 */ /* 0x008fe20007800000 */
[----:B------:R-:W-:-:S04]  /*0330*/  IMAD.WIDE.U32 R18, R21, 0x4, R2 ;  /* 0x0000000415127825 */ /* 0x000fc800078e0002 */
[----:B------:R1:W-:Y:S04]  /*0340*/  STG.E desc[UR6][R6.64+0x4], R27 ;  /* 0x0000041b06007986 */ /* 0x0003e8000c101906 */
[----:B------:R-:W2:Y:S04]  /*0350*/  LDG.E R26, desc[UR6][R18.64] ;  /* 0x00000006121a7981 */ /* 0x000ea8000c1e1900 */
[----:B------:R-:W2:Y:S04]  /*0360*/  LDG.E R24, desc[UR6][R4.64+0x10] ;  /* 0x0000100604187981 */ /* 0x000ea8000c1e1900 */
[----:B0-----:R-:W2:Y:S04]  /*0370*/  LDG.E R25, desc[UR6][R4.64+0x14] ;  /* 0x0000140604197981 */ /* 0x001ea8000c1e1900 */
[----:B------:R-:W3:Y:S01]  /*0380*/  LDG.E R28, desc[UR6][R18.64+0x4] ;  /* 0x00000406121c7981 */ /* 0x000ee2000c1e1900 */
[----:B--2---:R-:W-:Y:S01]  /*0390*/  FMNMX3 R29, R24, R25, R26, !PT ;  /* 0x00000019181d7276 */ /* 0x004fe2000780001a */
[----:B------:R-:W-:-:S03]  /*03a0*/  VIADD R25, R21, 0x2 ;  /* 0x0000000215197836 */ /* 0x000fc60000000000 */
[----:B---3--:R-:W-:Y:S01]  /*03b0*/  FMNMX R29, R28, R29, !PT ;  /* 0x0000001d1c1d7209 */ /* 0x008fe20007800000 */
[----:B------:R-:W-:-:S04]  /*03c0*/  IMAD.WIDE.U32 R2, R25, 0x4, R2 ;  /* 0x0000000419027825 */ /* 0x000fc800078e0002 */
[----:B------:R1:W-:Y:S04]  /*03d0*/  STG.E desc[UR6][R6.64+0x8], R29 ;  /* 0x0000081d06007986 */ /* 0x0003e8000c101906 */
[----:B------:R-:W2:Y:S04]  /*03e0*/  LDG.E R16, desc[UR6][R4.64+0x18] ;  /* 0x0000180604107981 */ /* 0x000ea8000c1e1900 */
[----:B------:R-:W2:Y:S04]  /*03f0*/  LDG.E R17, desc[UR6][R4.64+0x1c] ;  /* 0x00001c0604117981 */ /* 0x000ea8000c1e1900 */
[----:B------:R-:W2:Y:S04]  /*0400*/  LDG.E R24, desc[UR6][R2.64] ;  /* 0x0000000602187981 */ /* 0x000ea8000c1e1900 */
[----:B------:R-:W3:Y:S01]  /*0410*/  LDG.E R25, desc[UR6][R2.64+0x4] ;  /* 0x0000040602197981 */ /* 0x000ee2000c1e1900 */
[----:B------:R-:W-:Y:S01]  /*0420*/  IADD3 R22, PT, PT, R22, 0x4, RZ ;  /* 0x0000000416167810 */ /* 0x000fe20007ffe0ff */
[----:B------:R-:W-:Y:S01]  /*0430*/  VIADD R21, R21, 0x8 ;  /* 0x0000000815157836 */ /* 0x000fe20000000000 */
[----:B------:R-:W-:Y:S01]  /*0440*/  IADD3 R23, PT, PT, R23, 0x8, RZ ;  /* 0x0000000817177810 */ /* 0x000fe20007ffe0ff */
[----:B------:R-:W-:Y:S01]  /*0450*/  VIADD R15, R15, 0x4 ;  /* 0x000000040f0f7836 */ /* 0x000fe20000000000 */
[----:B------:R-:W-:-:S02]  /*0460*/  ISETP.NE.AND P0, PT, R22, RZ, PT ;  /* 0x000000ff1600720c */ /* 0x000fc40003f05270 */
[----:B--2---:R-:W-:-:S04]  /*0470*/  FMNMX3 R16, R16, R17, R24, !PT ;  /* 0x0000001110107276 */ /* 0x004fc80007800018 */
[----:B---3--:R-:W-:-:S05]  /*0480*/  FMNMX R25, R25, R16, !PT ;  /* 0x0000001019197209 */ /* 0x008fca0007800000 */
[----:B------:R1:W-:Y:S02]  /*0490*/  STG.E desc[UR6][R6.64+0xc], R25 ;  /* 0x00000c1906007986 */ /* 0x0003e4000c101906 */
[----:B------:R-:W-:Y:S05]  /*04a0*/  @P0 BRA `(.L_x_8) ;  /* 0xfffffffc004c0947 */ /* 0x000fea000383ffff */
[----:B------:R-:W-:-:S07]  /*04b0*/  MOV R5, R20 ;  /* 0x0000001400057202 */ /* 0x000fce0000000f00 */
.L_x_7:
[----:B------:R-:W-:-:S13]  /*04c0*/  LOP3.LUT P0, R2, R14, 0x3, RZ, 0xc0, !PT ;  /* 0x000000030e027812 */ /* 0x000fda000780c0ff */
[----:B------:R-:W-:Y:S05]  /*04d0*/  @!P0 BRA `(.L_x_9) ;  /* 0x0000000000bc8947 */ /* 0x000fea0003800000 */
[----:B------:R-:W-:Y:S02]  /*04e0*/  ISETP.NE.AND P0, PT, R2, 0x1, PT ;  /* 0x000000010200780c */ /* 0x000fe40003f05270 */
[----:B------:R-:W-:-:S04]  /*04f0*/  LOP3.LUT R3, R14, 0x1, RZ, 0xc0, !PT ;  /* 0x000000010e037812 */ /* 0x000fc800078ec0ff */
[----:B------:R-:W-:-:S07]  /*0500*/  ISETP.NE.U32.AND P1, PT, R3, 0x1, PT ;  /* 0x000000010300780c */ /* 0x000fce0003f25070 */
[----:B------:R-:W-:Y:S06]  /*0510*/  @!P0 BRA `(.L_x_10) ;  /* 0x0000000000688947 */ /* 0x000fec0003800000 */
[----:B-1----:R-:W1:Y:S01]  /*0520*/  LDC.64 R6, c[0x0][0x388] ;  /* 0x0000e200ff067b82 */ /* 0x002e620000000a00 */
[----:B------:R-:W-:Y:S02]  /*0530*/  IMAD R3, R11, R10, R5 ;  /* 0x0000000a0b037224 */ /* 0x000fe400078e0205 */
[----:B------:R-:W-:-:S03]  /*0540*/  IMAD R21, R5, 0x2, R0 ;  /* 0x0000000205157824 */ /* 0x000fc600078e0200 */
[----:B------:R-:W-:Y:S02]  /*0550*/  LEA R3, R3, R12, 0x1 ;  /* 0x0000000c03037211 */ /* 0x000fe400078e08ff */
[----:B------:R-:W2:Y:S01]  /*0560*/  LDC.64 R18, c[0x0][0x380] ;  /* 0x0000e000ff127b82 */ /* 0x000ea20000000a00 */
[----:B-1----:R-:W-:-:S04]  /*0570*/  IMAD.WIDE.U32 R16, R21, 0x4, R6 ;  /* 0x0000000415107825 */ /* 0x002fc800078e0006 */
[----:B------:R-:W-:Y:S01]  /*0580*/  IMAD.WIDE R2, R3, 0x4, R6 ;  /* 0x0000000403027825 */ /* 0x000fe200078e0206 */
[----:B0-----:R-:W3:Y:S04]  /*0590*/  LDG.E R20, desc[UR6][R16.64] ;  /* 0x0000000610147981 */ /* 0x001ee8000c1e1900 */
[----:B------:R-:W3:Y:S04]  /*05a0*/  LDG.E R4, desc[UR6][R2.64] ;  /* 0x0000000602047981 */ /* 0x000ee8000c1e1900 */
[----:B------:R-:W3:Y:S04]  /*05b0*/  LDG.E R15, desc[UR6][R2.64+0x4] ;  /* 0x00000406020f7981 */ /* 0x000ee8000c1e1900 */
[----:B------:R-:W4:Y:S01]  /*05c0*/  LDG.E R22, desc[UR6][R16.64+0x4] ;  /* 0x0000040610167981 */ /* 0x000f22000c1e1900 */
[----:B------:R-:W-:Y:S01]  /*05d0*/  IMAD.IADD R23, R8, 0x1, R5 ;  /* 0x0000000108177824 */ /* 0x000fe200078e0205 */
[----:B------:R-:W-:-:S03]  /*05e0*/  IADD3 R21, PT, PT, R21, 0x2, RZ ;  /* 0x0000000215157810 */ /* 0x000fc60007ffe0ff */
[----:B--2---:R-:W-:-:S04]  /*05f0*/  IMAD.WIDE R18, R23, 0x4, R18 ;  /* 0x0000000417127825 */ /* 0x004fc800078e0212 */
[----:B------:R-:W-:Y:S01]  /*0600*/  IMAD.WIDE.U32 R6, R21, 0x4, R6 ;  /* 0x0000000415067825 */ /* 0x000fe200078e0006 */
[----:B---3--:R-:W-:-:S04]  /*0610*/  FMNMX3 R15, R4, R15, R20, !PT ;  /* 0x0000000f040f7276 */ /* 0x008fc80007800014 */
[----:B----4-:R-:W-:-:S05]  /*0620*/  FMNMX R15, R22, R15, !PT ;  /* 0x0000000f160f7209 */ /* 0x010fca0007800000 */
[----:B------:R2:W-:Y:S04]  /*0630*/  STG.E desc[UR6][R18.64], R15 ;  /* 0x0000000f12007986 */ /* 0x0005e8000c101906 */
[----:B------:R-:W3:Y:S04]  /*0640*/  LDG.E R4, desc[UR6][R2.64+0x8] ;  /* 0x0000080602047981 */ /* 0x000ee8000c1e1900 */
[----:B------:R-:W3:Y:S04]  /*0650*/  LDG.E R21, desc[UR6][R2.64+0xc] ;  /* 0x00000c0602157981 */ /* 0x000ee8000c1e1900 */
[----:B------:R-:W3:Y:S04]  /*0660*/  LDG.E R16, desc[UR6][R6.64] ;  /* 0x0000000606107981 */ /* 0x000ee8000c1e1900 */
[----:B------:R-:W4:Y:S01]  /*0670*/  LDG.E R17, desc[UR6][R6.64+0x4] ;  /* 0x0000040606117981 */ /* 0x000f22000c1e1900 */
[----:B------:R-:W-:Y:S01]  /*0680*/  VIADD R5, R5, 0x2 ;  /* 0x0000000205057836 */ /* 0x000fe20000000000 */
[----:B---3--:R-:W-:-:S04]  /*0690*/  FMNMX3 R4, R4, R21, R16, !PT ;  /* 0x0000001504047276 */ /* 0x008fc80007800010 */
[----:B----4-:R-:W-:-:S05]  /*06a0*/  FMNMX R17, R17, R4, !PT ;  /* 0x0000000411117209 */ /* 0x010fca0007800000 */
[----:B------:R2:W-:Y:S02]  /*06b0*/  STG.E desc[UR6][R18.64+0x4], R17 ;  /* 0x0000041112007986 */ /* 0x0005e4000c101906 */
.L_x_10:
[----:B------:R-:W-:Y:S05]  /*06c0*/  @P1 BRA `(.L_x_9) ;  /* 0x0000000000401947 */ /* 0x000fea0003800000 */
[----:B------:R-:W3:Y:S01]  /*06d0*/  LDC.64 R2, c[0x0][0x388] ;  /* 0x0000e200ff027b82 */ /* 0x000ee20000000a00 */
[----:B-1----:R-:W-:Y:S01]  /*06e0*/  IMAD R7, R11, R10, R5 ;  /* 0x0000000a0b077224 */ /* 0x002fe200078e0205 */
[----:B--2---:R-:W-:-:S03]  /*06f0*/  LEA R17, R5, R0, 0x1 ;  /* 0x0000000005117211 */ /* 0x004fc600078e08ff */
[----:B------:R-:W-:Y:S02]  /*0700*/  IMAD R15, R7, 0x2, R12 ;  /* 0x00000002070f7824 */ /* 0x000fe400078e020c */
[--C-:B---3--:R-:W-:Y:S02]  /*0710*/  IMAD.WIDE.U32 R6, R17, 0x4, R2.reuse ;  /* 0x0000000411067825 */ /* 0x108fe400078e0002 */
[----:B------:R-:W1:Y:S02]  /*0720*/  LDC.64 R16, c[0x0][0x380] ;  /* 0x0000e000ff107b82 */ /* 0x000e640000000a00 */
[----:B------:R-:W-:Y:S01]  /*0730*/  IMAD.WIDE R2, R15, 0x4, R2 ;  /* 0x000000040f027825 */ /* 0x000fe200078e0202 */
[----:B0-----:R-:W2:Y:S04]  /*0740*/  LDG.E R4, desc[UR6][R6.64] ;  /* 0x0000000606047981 */ /* 0x001ea8000c1e1900 */
[----:B------:R-:W2:Y:S04]  /*0750*/  LDG.E R0, desc[UR6][R2.64] ;  /* 0x0000000602007981 */ /* 0x000ea8000c1e1900 */
[----:B------:R-:W2:Y:S04]  /*0760*/  LDG.E R15, desc[UR6][R2.64+0x4] ;  /* 0x00000406020f7981 */ /* 0x000ea8000c1e1900 */
[----:B------:R-:W3:Y:S01]  /*0770*/  LDG.E R10, desc[UR6][R6.64+0x4] ;  /* 0x00000406060a7981 */ /* 0x000ee2000c1e1900 */
[----:B------:R-:W-:-:S02]  /*0780*/  IADD3 R5, PT, PT, R8, R5, RZ ;  /* 0x0000000508057210 */ /* 0x000fc40007ffe0ff */
[----:B--2---:R-:W-:-:S03]  /*0790*/  FMNMX3 R15, R0, R15, R4, !PT ;  /* 0x0000000f000f7276 */ /* 0x004fc60007800004 */
[----:B-1----:R-:W-:Y:S01]  /*07a0*/  IMAD.WIDE R4, R5, 0x4, R16 ;  /* 0x0000000405047825 */ /* 0x002fe200078e0210 */
[----:B---3--:R-:W-:-:S05]  /*07b0*/  FMNMX R15, R10, R15, !PT ;  /* 0x0000000f0a0f7209 */ /* 0x008fca0007800000 */
[----:B------:R3:W-:Y:S02]  /*07c0*/  STG.E desc[UR6][R4.64], R15 ;  /* 0x0000000f04007986 */ /* 0x0007e4000c101906 */
.L_x_9:
[----:B------:R-:W-:-:S04]  /*07d0*/  IADD3 R11, PT, PT, -R11, 0x1, R9 ;  /* 0x000000010b0b7810 */ /* 0x000fc80007ffe109 */
[----:B------:R-:W-:-:S13]  /*07e0*/  ISETP.NE.AND P0, PT, R11, R14, PT ;  /* 0x0000000e0b00720c */ /* 0x000fda0003f05270 */
[----:B------:R-:W-:Y:S05]  /*07f0*/  @P0 BRA `(.L_x_11) ;  /* 0xfffffff800380947 */ /* 0x000fea000383ffff */
[----:B------:R-:W4:Y:S01]  /*0800*/  LDCU UR5, c[0x0][0x394] ;  /* 0x00007280ff0577ac */ /* 0x000f220008000800 */
[----:B------:R-:W-:-:S04]  /*0810*/  UIADD3 UR4, UPT, UPT, UR4, 0x1, URZ ;  /* 0x0000000104047890 */ /* 0x000fc8000fffe0ff */
[----:B----4-:R-:W-:-:S09]  /*0820*/  UISETP.NE.AND UP0, UPT, UR4, UR5, UPT ;  /* 0x000000050400728c */ /* 0x010fd2000bf05270 */
[----:B------:R-:W-:Y:S05]  /*0830*/  BRA.U UP0, `(.L_x_12) ;  /* 0xfffffff900207547 */ /* 0x000fea000b83ffff */
[----:B0-----:R-:W-:Y:S05]  /*0840*/  EXIT ;  /* 0x000000000000794d */ /* 0x001fea0003800000 */
.L_x_13:
        /* <DEDUP_REMOVED lines=11> */
.L_x_39:


//--------------------- .text._Z4ReluPfj          --------------------------
	.section	.text._Z4ReluPfj,"ax",@progbits
	.align	128
        .global         _Z4ReluPfj
        .type           _Z4ReluPfj,@function
        .size           _Z4ReluPfj,(.L_x_40 - _Z4ReluPfj)
        .other          _Z4ReluPfj,@"STO_CUDA_ENTRY STV_DEFAULT"
_Z4ReluPfj:
.text._Z4ReluPfj:
[----:B------:R-:W-:Y:S01]  /*0000*/  LDC R1, c[0x0][0x37c] ;  /* 0x0000df00ff017b82 */ /* 0x000fe20000000800 */
[----:B------:R-:W0:Y:S07]  /*0010*/  S2R R0, SR_TID.X ;  /* 0x0000000000007919 */ /* 0x000e2e0000002100 */
[----:B------:R-:W0:Y:S01]  /*0020*/  S2UR UR4, SR_CTAID.X ;  /* 0x00000000000479c3 */ /* 0x000e220000002500 */
[----:B------:R-:W1:Y:S07]  /*0030*/  LDCU UR5, c[0x0][0x388] ;  /* 0x00007100ff0577ac */ /* 0x000e6e0008000800 */
[----:B------:R-:W0:Y:S02]  /*0040*/  LDC R7, c[0x0][0x360] ;  /* 0x0000d800ff077b82 */ /* 0x000e240000000800 */
[----:B0-----:R-:W-:-:S05]  /*0050*/  IMAD R0, R7, UR4, R0 ;  /* 0x0000000407007c24 */ /* 0x001fca000f8e0200 */
[----:B-1----:R-:W-:-:S13]  /*0060*/  ISETP.GE.U32.AND P0, PT, R0, UR5, PT ;  /* 0x0000000500007c0c */ /* 0x002fda000bf06070 */
[----:B------:R-:W-:Y:S05]  /*0070*/  @P0 EXIT ;  /* 0x000000000000094d */ /* 0x000fea0003800000 */
[----:B------:R-:W0:Y:S01]  /*0080*/  LDC.64 R2, c[0x0][0x380] ;  /* 0x0000e000ff027b82 */ /* 0x000e220000000a00 */
[----:B------:R-:W1:Y:S01]  /*0090*/  LDCU UR4, c[0x0][0x370] ;  /* 0x00006e00ff0477ac */ /* 0x000e620008000800 */
[----:B------:R-:W2:Y:S01]  /*00a0*/  LDCU.64 UR6, c[0x0][0x358] ;  /* 0x00006b00ff0677ac */ /* 0x000ea20008000a00 */
[----:B------:R-:W3:Y:S01]  /*00b0*/  LDCU UR5, c[0x0][0x388] ;  /* 0x00007100ff0577ac */ /* 0x000ee20008000800 */
[----:B-1----:R-:W-:-:S07]  /*00c0*/  IMAD R7, R7, UR4, RZ ;  /* 0x0000000407077c24 */ /* 0x002fce000f8e02ff */
.L_x_14:
[----:B0-----:R-:W-:-:S05]  /*00d0*/  IMAD.WIDE R4, R0, 0x4, R2 ;  /* 0x0000000400047825 */ /* 0x001fca00078e0202 */
[----:B--2---:R-:W2:Y:S01]  /*00e0*/  LDG.E R6, desc[UR6][R4.64] ;  /* 0x0000000604067981 */ /* 0x004ea2000c1e1900 */
[----:B------:R-:W-:Y:S02]  /*00f0*/  IADD3 R0, PT, PT, R7, R0, RZ ;  /* 0x0000000007007210 */ /* 0x000fe40007ffe0ff */
[----:B--2---:R-:W-:-:S13]  /*0100*/  FSETP.GEU.AND P0, PT, R6, RZ, PT ;  /* 0x000000ff0600720b */ /* 0x004fda0003f0e000 */
[----:B------:R1:W-:Y:S01]  /*0110*/  @!P0 STG.E desc[UR6][R4.64], RZ ;  /* 0x000000ff04008986 */ /* 0x0003e2000c101906 */
[----:B---3--:R-:W-:-:S13]  /*0120*/  ISETP.GE.U32.AND P0, PT, R0, UR5, PT ;  /* 0x0000000500007c0c */ /* 0x008fda000bf06070 */
[----:B-1----:R-:W-:Y:S05]  /*0130*/  @!P0 BRA `(.L_x_14) ;  /* 0xfffffffc00e48947 */ /* 0x002fea000383ffff */
[----:B------:R-:W-:Y:S05]  /*0140*/  EXIT ;  /* 0x000000000000794d */ /* 0x000fea0003800000 */
.L_x_15:
        /* <DEDUP_REMOVED lines=11> */
.L_x_40:


//--------------------- .text._Z10changeformPfiiS_ --------------------------
	.section	.text._Z10changeformPfiiS_,"ax",@progbits
	.align	128
        .global         _Z10changeformPfiiS_
        .type           _Z10changeformPfiiS_,@function
        .size           _Z10changeformPfiiS_,(.L_x_41 - _Z10changeformPfiiS_)
        .other          _Z10changeformPfiiS_,@"STO_CUDA_ENTRY STV_DEFAULT"
_Z10changeformPfiiS_:
.text._Z10changeformPfiiS_:
[----:B------:R-:W-:Y:S08]  /*0000*/  LDC R1, c[0x0][0x37c] ;  /* 0x0000df00ff017b82 */ /* 0x000ff00000000800 */
[----:B------:R-:W0:Y:S02]  /*0010*/  LDC.64 R2, c[0x0][0x388] ;  /* 0x0000e200ff027b82 */ /* 0x000e240000000a00 */
[----:B0-----:R-:W-:-:S04]  /*0020*/  VIMNMX R0, PT, PT, R2, R3, PT ;  /* 0x0000000302007248 */ /* 0x001fc80003fe0100 */
[----:B------:R-:W-:-:S13]  /*0030*/  ISETP.GE.AND P0, PT, R0, 0x1, PT ;  /* 0x000000010000780c */ /* 0x000fda0003f06270 */
[----:B------:R-:W-:Y:S05]  /*0040*/  @!P0 EXIT ;  /* 0x000000000000894d */ /* 0x000fea0003800000 */
[----:B------:R-:W-:Y:S01]  /*0050*/  IMAD R11, R3, 0x9, RZ ;  /* 0x00000009030b7824 */ /* 0x000fe200078e02ff */
[----:B------:R-:W0:Y:S01]  /*0060*/  LDCU.64 UR8, c[0x0][0x358] ;  /* 0x00006b00ff0877ac */ /* 0x000e220008000a00 */
[----:B------:R-:W-:Y:S01]  /*0070*/  IMAD.MOV R10, RZ, RZ, -R3 ;  /* 0x000000ffff0a7224 */ /* 0x000fe200078e0a03 */
[----:B------:R-:W-:-:S06]  /*0080*/  UMOV UR4, URZ ;  /* 0x000000ff00047c82 */ /* 0x000fcc0008000000 */
.L_x_23:
[----:B------:R-:W1:Y:S01]  /*0090*/  LDCU UR6, c[0x0][0x388] ;  /* 0x00007100ff0677ac */ /* 0x000e620008000800 */
[----:B------:R-:W-:Y:S01]  /*00a0*/  IMAD.MOV.U32 R2, RZ, RZ, RZ ;  /* 0x000000ffff027224 */ /* 0x000fe200078e00ff */
[----:B------:R-:W-:Y:S02]  /*00b0*/  UIADD3 UR7, UPT, UPT, UR4, -0x1, URZ ;  /* 0xffffffff04077890 */ /* 0x000fe4000fffe0ff */
[----:B------:R-:W-:Y:S02]  /*00c0*/  UIADD3 UR5, UPT, UPT, UR4, 0x1, URZ ;  /* 0x0000000104057890 */ /* 0x000fe4000fffe0ff */
[----:B01----:R-:W-:-:S12]  /*00d0*/  UIMAD UR6, UR4, UR6, UR6 ;  /* 0x00000006040672a4 */ /* 0x003fd8000f8e0206 */
.L_x_22:
[----:B------:R-:W1:Y:S01]  /*00e0*/  LDC R15, c[0x0][0x388] ;  /* 0x0000e200ff0f7b82 */ /* 0x000e620000000800 */
[C---:B------:R-:W-:Y:S01]  /*00f0*/  IADD3 R3, PT, PT, R2.reuse, -0x1, RZ ;  /* 0xffffffff02037810 */ /* 0x040fe20007ffe0ff */
[C---:B------:R-:W-:Y:S01]  /*0100*/  VIADD R17, R2.reuse, 0x1 ;  /* 0x0000000102117836 */ /* 0x040fe20000000000 */
[----:B------:R-:W-:Y:S01]  /*0110*/  MOV R16, R10 ;  /* 0x0000000a00107202 */ /* 0x000fe20000000f00 */
[----:B------:R-:W-:-:S04]  /*0120*/  VIADD R19, R2, UR6 ;  /* 0x0000000602137c36 */ /* 0x000fc80008000000 */
[----:B------:R-:W2:Y:S08]  /*0130*/  LDC R0, c[0x0][0x388] ;  /* 0x0000e200ff007b82 */ /* 0x000eb00000000800 */
[----:B------:R-:W3:Y:S08]  /*0140*/  LDC.64 R6, c[0x0][0x380] ;  /* 0x0000e000ff067b82 */ /* 0x000ef00000000a00 */
[----:B------:R-:W4:Y:S01]  /*0150*/  LDC.64 R4, c[0x0][0x390] ;  /* 0x0000e400ff047b82 */ /* 0x000f220000000a00 */
[-C--:B-1----:R-:W-:Y:S01]  /*0160*/  ISETP.GE.U32.AND P0, PT, R3, R15.reuse, PT ;  /* 0x0000000f0300720c */ /* 0x082fe20003f06070 */
[----:B------:R-:W-:Y:S01]  /*0170*/  IMAD R14, R15, UR4, R2 ;  /* 0x000000040f0e7c24 */ /* 0x000fe2000f8e0202 */
[----:B------:R-:W-:-:S02]  /*0180*/  ISETP.GE.U32.AND P1, PT, R2, R15, PT ;  /* 0x0000000f0200720c */ /* 0x000fc40003f26070 */
[----:B------:R-:W-:Y:S01]  /*0190*/  ISETP.GT.U32.AND P3, PT, R15, UR7, !P0 ;  /* 0x000000070f007c0c */ /* 0x000fe2000c764070 */
[----:B------:R-:W-:Y:S01]  /*01a0*/  IMAD R21, R11, R14, RZ ;  /* 0x0000000e0b157224 */ /* 0x000fe200078e02ff */
[C---:B------:R-:W-:Y:S02]  /*01b0*/  ISETP.GT.U32.AND P2, PT, R15.reuse, UR4, !P0 ;  /* 0x000000040f007c0c */ /* 0x040fe4000c744070 */
[C---:B------:R-:W-:Y:S02]  /*01c0*/  ISETP.GT.U32.AND P4, PT, R15.reuse, UR7, !P1 ;  /* 0x000000070f007c0c */ /* 0x040fe4000cf84070 */
[C---:B------:R-:W-:Y:S02]  /*01d0*/  ISETP.GT.U32.AND P5, PT, R15.reuse, UR4, !P1 ;  /* 0x000000040f007c0c */ /* 0x040fe4000cfa4070 */
[C---:B------:R-:W-:Y:S02]  /*01e0*/  ISETP.GT.U32.AND P0, PT, R15.reuse, UR5, !P0 ;  /* 0x000000050f007c0c */ /* 0x040fe4000c704070 */
[C---:B------:R-:W-:Y:S01]  /*01f0*/  ISETP.GT.U32.AND P1, PT, R15.reuse, UR5, !P1 ;  /* 0x000000050f007c0c */ /* 0x040fe2000cf24070 */
[----:B0-2---:R-:W-:-:S12]  /*0200*/  IMAD R15, R15, UR7, R2 ;  /* 0x000000070f0f7c24 */ /* 0x005fd8000f8e0202 */
.L_x_21:
[----:B0-----:R-:W-:Y:S02]  /*0210*/  VIADD R9, R15, 0xffffffff ;  /* 0xffffffff0f097836 */ /* 0x001fe40000000000 */
[----:B-1----:R-:W-:Y:S02]  /*0220*/  IMAD.MOV.U32 R13, RZ, RZ, RZ ;  /* 0x000000ffff0d7224 */ /* 0x002fe400078e00ff */
[----:B---3--:R-:W-:-:S05]  /*0230*/  IMAD.WIDE R8, R9, 0x4, R6 ;  /* 0x0000000409087825 */ /* 0x008fca00078e0206 */
[----:B0-2---:R-:W2:Y:S01]  /*0240*/  @P3 LDG.E R13, desc[UR8][R8.64] ;  /* 0x00000008080d3981 */ /* 0x005ea2000c1e1900 */
[----:B------:R-:W-:Y:S02]  /*0250*/  HFMA2 R23, -RZ, RZ, 0, 0 ;  /* 0x00000000ff177431 */ /* 0x000fe400000001ff */
[----:B----4-:R-:W-:Y:S01]  /*0260*/  IMAD.WIDE R2, R21, 0x4, R4 ;  /* 0x0000000415027825 */ /* 0x010fe200078e0204 */
[----:B------:R-:W-:-:S04]  /*0270*/  VIMNMX.U32 R25, PT, PT, R17, UR7, !PT ;  /* 0x0000000711197c48 */ /* 0x000fc8000ffe0000 */
[-C--:B------:R-:W-:Y:S01]  /*0280*/  ISETP.GE.U32.AND P6, PT, R25, R0.reuse, PT ;  /* 0x000000001900720c */ /* 0x080fe20003fc6070 */
[----:B--2---:R0:W-:Y:S04]  /*0290*/  STG.E desc[UR8][R2.64], R13 ;  /* 0x0000000d02007986 */ /* 0x0041e8000c101908 */
[----:B------:R-:W2:Y:S01]  /*02a0*/  @P4 LDG.E R23, desc[UR8][R8.64+0x4] ;  /* 0x0000040808174981 */ /* 0x000ea2000c1e1900 */
[----:B------:R-:W-:Y:S01]  /*02b0*/  IMAD.MOV.U32 R25, RZ, RZ, RZ ;  /* 0x000000ffff197224 */ /* 0x000fe200078e00ff */
[----:B------:R-:W-:Y:S02]  /*02c0*/  VIMNMX.U32 R27, PT, PT, R17, UR4, !PT ;  /* 0x00000004111b7c48 */ /* 0x000fe4000ffe0000 */
[----:B--2---:R1:W-:Y:S04]  /*02d0*/  STG.E desc[UR8][R2.64+0x4], R23 ;  /* 0x0000041702007986 */ /* 0x0043e8000c101908 */
[----:B------:R-:W2:Y:S01]  /*02e0*/  @!P6 LDG.E R25, desc[UR8][R8.64+0x8] ;  /* 0x000008080819e981 */ /* 0x000ea2000c1e1900 */
[----:B------:R-:W-:Y:S01]  /*02f0*/  ISETP.GE.U32.AND P6, PT, R27, R0, PT ;  /* 0x000000001b00720c */ /* 0x000fe20003fc6070 */
[----:B------:R-:W-:Y:S01]  /*0300*/  VIADD R27, R14, 0xffffffff ;  /* 0xffffffff0e1b7836 */ /* 0x000fe20000000000 */
[----:B------:R-:W-:Y:S01]  /*0310*/  MOV R29, RZ ;  /* 0x000000ff001d7202 */ /* 0x000fe20000000f00 */
[----:B------:R-:W-:-:S02]  /*0320*/  VIADD R18, R19, 0xffffffff ;  /* 0xffffffff13127836 */ /* 0x000fc40000000000 */
[----:B0-----:R-:W-:Y:S01]  /*0330*/  IMAD.WIDE R12, R27, 0x4, R6 ;  /* 0x000000041b0c7825 */ /* 0x001fe200078e0206 */
[----:B--2---:R1:W-:Y:S01]  /*0340*/  STG.E desc[UR8][R2.64+0x8], R25 ;  /* 0x0000081902007986 */ /* 0x0043e2000c101908 */
[----:B------:R-:W-:Y:S06]  /*0350*/  @!P2 BRA `(.L_x_16) ;  /* 0x000000000004a947 */ /* 0x000fec0003800000 */
[----:B------:R0:W5:Y:S02]  /*0360*/  LDG.E R29, desc[UR8][R12.64] ;  /* 0x000000080c1d7981 */ /* 0x000164000c1e1900 */
.L_x_16:
[----:B-----5:R2:W-:Y:S01]  /*0370*/  STG.E desc[UR8][R2.64+0xc], R29 ;  /* 0x00000c1d02007986 */ /* 0x0205e2000c101908 */
[----:B-1----:R-:W-:Y:S01]  /*0380*/  IMAD.MOV.U32 R23, RZ, RZ, RZ ;  /* 0x000000ffff177224 */ /* 0x002fe200078e00ff */
[----:B------:R-:W-:Y:S06]  /*0390*/  @!P5 BRA `(.L_x_17) ;  /* 0x000000000004d947 */ /* 0x000fec0003800000 */
[----:B------:R1:W5:Y:S02]  /*03a0*/  LDG.E R23, desc[UR8][R12.64+0x4] ;  /* 0x000004080c177981 */ /* 0x000364000c1e1900 */
.L_x_17:
[----:B-----5:R3:W-:Y:S01]  /*03b0*/  STG.E desc[UR8][R2.64+0x10], R23 ;  /* 0x0000101702007986 */ /* 0x0207e2000c101908 */
[----:B------:R-:W-:Y:S02]  /*03c0*/  HFMA2 R27, -RZ, RZ, 0, 0 ;  /* 0x00000000ff1b7431 */ /* 0x000fe400000001ff */
[----:B------:R-:W-:-:S04]  /*03d0*/  IMAD.WIDE R8, R18, 0x4, R6 ;  /* 0x0000000412087825 */ /* 0x000fc800078e0206 */
[----:B------:R-:W-:Y:S01]  /*03e0*/  IMAD.MOV.U32 R25, RZ, RZ, RZ ;  /* 0x000000ffff197224 */ /* 0x000fe200078e00ff */
[----:B------:R-:W-:Y:S06]  /*03f0*/  @P6 BRA `(.L_x_18) ;  /* 0x0000000000046947 */ /* 0x000fec0003800000 */
[----:B------:R4:W5:Y:S02]  /*0400*/  LDG.E R25, desc[UR8][R12.64+0x8] ;  /* 0x000008080c197981 */ /* 0x000964000c1e1900 */
.L_x_18:
[----:B-----5:R0:W-:Y:S01]  /*0410*/  STG.E desc[UR8][R2.64+0x14], R25 ;  /* 0x0000141902007986 */ /* 0x0201e2000c101908 */
[----:B------:R-:W-:Y:S05]  /*0420*/  @!P0 BRA `(.L_x_19) ;  /* 0x0000000000048947 */ /* 0x000fea0003800000 */
[----:B------:R0:W5:Y:S02]  /*0430*/  LDG.E R27, desc[UR8][R8.64] ;  /* 0x00000008081b7981 */ /* 0x000164000c1e1900 */
.L_x_19:
[----:B-----5:R2:W-:Y:S01]  /*0440*/  STG.E desc[UR8][R2.64+0x18], R27 ;  /* 0x0000181b02007986 */ /* 0x0205e2000c101908 */
[----:B01--4-:R-:W-:Y:S01]  /*0450*/  MOV R13, RZ ;  /* 0x000000ff000d7202 */ /* 0x013fe20000000f00 */
[----:B------:R-:W-:Y:S06]  /*0460*/  @!P1 BRA `(.L_x_20) ;  /* 0x0000000000049947 */ /* 0x000fec0003800000 */
[----:B------:R0:W5:Y:S02]  /*0470*/  LDG.E R13, desc[UR8][R8.64+0x4] ;  /* 0x00000408080d7981 */ /* 0x000164000c1e1900 */
.L_x_20:
[----:B---3--:R-:W-:Y:S01]  /*0480*/  VIMNMX.U32 R23, PT, PT, R17, UR5, !PT ;  /* 0x0000000511177c48 */ /* 0x008fe2000ffe0000 */
[----:B-----5:R1:W-:Y:S03]  /*0490*/  STG.E desc[UR8][R2.64+0x1c], R13 ;  /* 0x00001c0d02007986 */ /* 0x0203e6000c101908 */
[----:B------:R-:W-:Y:S01]  /*04a0*/  ISETP.GE.U32.AND P6, PT, R23, R0, PT ;  /* 0x000000001700720c */ /* 0x000fe20003fc6070 */
[----:B------:R-:W-:-:S12]  /*04b0*/  IMAD.MOV.U32 R23, RZ, RZ, RZ ;  /* 0x000000ffff177224 */ /* 0x000fd800078e00ff */
[----:B------:R-:W3:Y:S01]  /*04c0*/  @!P6 LDG.E R23, desc[UR8][R8.64+0x8] ;  /* 0x000008080817e981 */ /* 0x000ee2000c1e1900 */
[----:B------:R-:W-:Y:S01]  /*04d0*/  IADD3 R16, PT, PT, R16, 0x1, RZ ;  /* 0x0000000110107810 */ /* 0x000fe20007ffe0ff */
[----:B------:R-:W-:Y:S02]  /*04e0*/  VIADD R21, R21, 0x9 ;  /* 0x0000000915157836 */ /* 0x000fe40000000000 */
[-C--:B------:R-:W-:Y:S01]  /*04f0*/  IMAD R19, R0, R0.reuse, R19 ;  /* 0x0000000000137224 */ /* 0x080fe200078e0213 */
[----:B------:R-:W-:Y:S01]  /*0500*/  ISETP.NE.AND P6, PT, R16, RZ, PT ;  /* 0x000000ff1000720c */ /* 0x000fe20003fc5270 */
[CC--:B------:R-:W-:Y:S02]  /*0510*/  IMAD R14, R0.reuse, R0.reuse, R14 ;  /* 0x00000000000e7224 */ /* 0x0c0fe400078e020e */
[----:B------:R-:W-:Y:S01]  /*0520*/  IMAD R15, R0, R0, R15 ;  /* 0x00000000000f7224 */ /* 0x000fe200078e020f */
[----:B---3--:R1:W-:Y:S09]  /*0530*/  STG.E desc[UR8][R2.64+0x20], R23 ;  /* 0x0000201702007986 */ /* 0x0083f2000c101908 */
[----:B------:R-:W-:Y:S05]  /*0540*/  @P6 BRA `(.L_x_21) ;  /* 0xfffffffc00306947 */ /* 0x000fea000383ffff */
[----:B------:R-:W-:Y:S02]  /*0550*/  ISETP.NE.AND P0, PT, R17, R0, PT ;  /* 0x000000001100720c */ /* 0x000fe40003f05270 */
[----:B-12---:R-:W-:-:S11]  /*0560*/  MOV R2, R17 ;  /* 0x0000001100027202 */ /* 0x006fd60000000f00 */
[----:B------:R-:W-:Y:S05]  /*0570*/  @P0 BRA `(.L_x_22) ;  /* 0xfffffff800d80947 */ /* 0x000fea000383ffff */
[----:B------:R-:W-:Y:S01]  /*0580*/  ISETP.NE.AND P0, PT, R0, UR5, PT ;  /* 0x0000000500007c0c */ /* 0x000fe2000bf05270 */
[----:B------:R-:W-:-:S12]  /*0590*/  UMOV UR4, UR5 ;  /* 0x0000000500047c82 */ /* 0x000fd80008000000 */
[----:B------:R-:W-:Y:S05]  /*05a0*/  @P0 BRA `(.L_x_23) ;  /* 0xfffffff800b80947 */ /* 0x000fea000383ffff */
[----:B------:R-:W-:Y:S05]  /*05b0*/  EXIT ;  /* 0x000000000000794d */ /* 0x000fea0003800000 */
.L_x_24:
        /* <DEDUP_REMOVED lines=12> */
.L_x_41:


//--------------------- .text._Z5Conv3PfS_S_S_iii --------------------------
	.section	.text._Z5Conv3PfS_S_S_iii,"ax",@progbits
	.align	128
        .global         _Z5Conv3PfS_S_S_iii
        .type           _Z5Conv3PfS_S_S_iii,@function
        .size           _Z5Conv3PfS_S_S_iii,(.L_x_42 - _Z5Conv3PfS_S_S_iii)
        .other          _Z5Conv3PfS_S_S_iii,@"STO_CUDA_ENTRY STV_DEFAULT"
_Z5Conv3PfS_S_S_iii:
.text._Z5Conv3PfS_S_S_iii:
[----:B------:R-:W-:Y:S01]  /*0000*/  LDC R1, c[0x0][0x37c] ;  /* 0x0000df00ff017b82 */ /* 0x000fe20000000800 */
[----:B------:R-:W0:Y:S07]  /*0010*/  S2R R11, SR_TID.X ;  /* 0x00000000000b7919 */ /* 0x000e2e0000002100 */
[----:B------:R-:W1:Y:S01]  /*0020*/  LDC R31, c[0x0][0x364] ;  /* 0x0000d900ff1f7b82 */ /* 0x000e620000000800 */
[----:B------:R-:W2:Y:S01]  /*0030*/  LDCU UR8, c[0x0][0x3a4] ;  /* 0x00007480ff0877ac */ /* 0x000ea20008000800 */
[----:B------:R-:W-:Y:S01]  /*0040*/  HFMA2 R5, -RZ, RZ, 0, 0 ;  /* 0x00000000ff057431 */ /* 0x000fe200000001ff */
[----:B------:R-:W1:Y:S01]  /*0050*/  S2R R9, SR_TID.Y ;  /* 0x0000000000097919 */ /* 0x000e620000002200 */
[----:B------:R-:W3:Y:S04]  /*0060*/  LDCU UR11, c[0x0][0x3a8] ;  /* 0x00007500ff0b77ac */ /* 0x000ee80008000800 */
[----:B------:R-:W0:Y:S01]  /*0070*/  S2UR UR5, SR_CTAID.X ;  /* 0x00000000000579c3 */ /* 0x000e220000002500 */
[----:B------:R-:W4:Y:S07]  /*0080*/  LDCU.64 UR12, c[0x0][0x358] ;  /* 0x00006b00ff0c77ac */ /* 0x000f2e0008000a00 */
[----:B------:R-:W0:Y:S01]  /*0090*/  LDC R30, c[0x0][0x360] ;  /* 0x0000d800ff1e7b82 */ /* 0x000e220000000800 */
[----:B--2---:R-:W-:-:S07]  /*00a0*/  UISETP.GE.AND UP0, UPT, UR8, 0x1, UPT ;  /* 0x000000010800788c */ /* 0x004fce000bf06270 */
[----:B------:R-:W1:Y:S01]  /*00b0*/  S2UR UR4, SR_CTAID.Y ;  /* 0x00000000000479c3 */ /* 0x000e620000002600 */
[----:B0-----:R-:W-:-:S05]  /*00c0*/  IMAD R30, R30, UR5, R11 ;  /* 0x000000051e1e7c24 */ /* 0x001fca000f8e020b */
[----:B---3--:R-:W-:Y:S01]  /*00d0*/  ISETP.GE.AND P0, PT, R30, UR11, PT ;  /* 0x0000000b1e007c0c */ /* 0x008fe2000bf06270 */
[----:B-1----:R-:W-:Y:S01]  /*00e0*/  IMAD R31, R31, UR4, R9 ;  /* 0x000000041f1f7c24 */ /* 0x002fe2000f8e0209 */
[----:B----4-:R-:W-:Y:S11]  /*00f0*/  BRA.U !UP0, `(.L_x_25) ;  /* 0x0000000908507547 */ /* 0x010ff6000b800000 */
[----:B------:R-:W0:Y:S01]  /*0100*/  S2UR UR7, SR_CgaCtaId ;  /* 0x00000000000779c3 */ /* 0x000e220000008800 */
[----:B------:R-:W-:Y:S01]  /*0110*/  UMOV UR4, 0x400 ;  /* 0x0000040000047882 */ /* 0x000fe20000000000 */
[----:B------:R-:W1:Y:S01]  /*0120*/  LDCU UR9, c[0x0][0x3a8] ;  /* 0x00007500ff0977ac */ /* 0x000e620008000800 */
[----:B------:R-:W-:Y:S02]  /*0130*/  IMAD R29, R30, UR8, R9 ;  /* 0x000000081e1d7c24 */ /* 0x000fe4000f8e0209 */
[----:B------:R-:W-:Y:S01]  /*0140*/  IMAD R7, R31, UR8, R11 ;  /* 0x000000081f077c24 */ /* 0x000fe2000f8e020b */
[----:B------:R-:W-:Y:S02]  /*0150*/  UIADD3 UR5, UPT, UPT, UR8, 0x1f, URZ ;  /* 0x0000001f08057890 */ /* 0x000fe4000fffe0ff */
[----:B------:R-:W2:Y:S02]  /*0160*/  LDC.64 R2, c[0x0][0x390] ;  /* 0x0000e400ff027b82 */ /* 0x000ea40000000a00 */
[----:B------:R-:W-:-:S04]  /*0170*/  USHF.R.S32.HI UR6, URZ, 0x1f, UR5 ;  /* 0x0000001fff067899 */ /* 0x000fc80008011405 */
[----:B------:R-:W-:Y:S02]  /*0180*/  ULEA.HI UR6, UR6, UR5, URZ, 0x5 ;  /* 0x0000000506067291 */ /* 0x000fe4000f8f28ff */
[----:B------:R-:W3:Y:S02]  /*0190*/  LDC.64 R4, c[0x0][0x388] ;  /* 0x0000e200ff047b82 */ /* 0x000ee40000000a00 */
[----:B------:R-:W-:Y:S02]  /*01a0*/  USHF.R.S32.HI UR6, URZ, 0x5, UR6 ;  /* 0x00000005ff067899 */ /* 0x000fe40008011406 */
[----:B-1----:R-:W-:Y:S02]  /*01b0*/  UIMAD UR5, UR8, UR9, URZ ;  /* 0x00000009080572a4 */ /* 0x002fe4000f8e02ff */
[----:B0-----:R-:W-:Y:S02]  /*01c0*/  ULEA UR10, UR7, UR4, 0x18 ;  /* 0x00000004070a7291 */ /* 0x001fe4000f8ec0ff */
[----:B------:R-:W-:-:S04]  /*01d0*/  UIADD3 UR4, UPT, UPT, UR4, 0x1000, URZ ;  /* 0x0000100004047890 */ /* 0x000fc8000fffe0ff */
[----:B------:R-:W-:Y:S01]  /*01e0*/  ULEA UR4, UR7, UR4, 0x18 ;  /* 0x0000000407047291 */ /* 0x000fe2000f8ec0ff */
[----:B------:R-:W-:Y:S01]  /*01f0*/  LEA R28, R9, UR10, 0x7 ;  /* 0x0000000a091c7c11 */ /* 0x000fe2000f8e38ff */
[----:B--2---:R-:W-:-:S03]  /*0200*/  IMAD.WIDE.U32 R2, R29, 0x4, R2 ;  /* 0x000000041d027825 */ /* 0x004fc600078e0002 */
[----:B------:R-:W-:Y:S02]  /*0210*/  IADD3 R34, P1, PT, R2, 0x80, RZ ;  /* 0x0000008002227810 */ /* 0x000fe40007f3e0ff */
[----:B------:R-:W-:Y:S01]  /*0220*/  LEA R2, R11, UR4, 0x7 ;  /* 0x000000040b027c11 */ /* 0x000fe2000f8e38ff */
[----:B---3--:R-:W-:Y:S01]  /*0230*/  IMAD.WIDE.U32 R4, R7, 0x4, R4 ;  /* 0x0000000407047825 */ /* 0x008fe200078e0004 */
[----:B------:R-:W-:Y:S01]  /*0240*/  IADD3.X R35, PT, PT, RZ, R3, RZ, P1, !PT ;  /* 0x00000003ff237210 */ /* 0x000fe20000ffe4ff */
[----:B------:R-:W-:Y:S01]  /*0250*/  UMOV UR4, URZ ;  /* 0x000000ff00047c82 */ /* 0x000fe20008000000 */
[----:B------:R-:W-:Y:S02]  /*0260*/  LEA R3, R11, R28, 0x2 ;  /* 0x0000001c0b037211 */ /* 0x000fe400078e10ff */
[----:B------:R-:W-:Y:S02]  /*0270*/  MOV R33, R5 ;  /* 0x0000000500217202 */ /* 0x000fe40000000f00 */
[----:B------:R-:W-:-:S02]  /*0280*/  MOV R32, R4 ;  /* 0x0000000400207202 */ /* 0x000fc40000000f00 */
[----:B------:R-:W-:Y:S02]  /*0290*/  MOV R5, RZ ;  /* 0x000000ff00057202 */ /* 0x000fe40000000f00 */
[----:B------:R-:W-:-:S07]  /*02a0*/  LEA R0, R9, R2, 0x2 ;  /* 0x0000000209007211 */ /* 0x000fce00078e10ff */
.L_x_26:
[----:B------:R-:W-:Y:S01]  /*02b0*/  ISETP.GE.U32.AND P1, PT, R29, UR5, PT ;  /* 0x000000051d007c0c */ /* 0x000fe2000bf26070 */
[----:B------:R-:W2:Y:S01]  /*02c0*/  LDG.E R36, desc[UR12][R32.64] ;  /* 0x0000000c20247981 */ /* 0x000ea2000c1e1900 */
[----:B------:R-:W-:-:S11]  /*02d0*/  MOV R37, RZ ;  /* 0x000000ff00257202 */ /* 0x000fd60000000f00 */
[----:B------:R-:W3:Y:S04]  /*02e0*/  @!P1 LDG.E R37, desc[UR12][R34.64+-0x80] ;  /* 0xffff800c22259981 */ /* 0x000ee8000c1e1900 */
[----:B--2---:R-:W-:Y:S04]  /*02f0*/  STS [R3], R36 ;  /* 0x0000002403007388 */ /* 0x004fe80000000800 */
[----:B---3--:R-:W-:Y:S01]  /*0300*/  STS [R0], R37 ;  /* 0x0000002500007388 */ /* 0x008fe20000000800 */
[----:B------:R-:W-:Y:S06]  /*0310*/  BAR.SYNC.DEFER_BLOCKING 0x0 ;  /* 0x0000000000007b1d */ /* 0x000fec0000010000 */
[----:B------:R-:W-:Y:S04]  /*0320*/  LDS.128 R20, [R28] ;  /* 0x000000001c147984 */ /* 0x000fe80000000c00 */
[----:B------:R-:W0:Y:S04]  /*0330*/  LDS.128 R24, [R2] ;  /* 0x0000000002187984 */ /* 0x000e280000000c00 */
[----:B------:R-:W-:Y:S04]  /*0340*/  LDS.128 R12, [R28+0x10] ;  /* 0x000010001c0c7984 */ /* 0x000fe80000000c00 */
[----:B------:R-:W1:Y:S04]  /*0350*/  LDS.128 R16, [R2+0x10] ;  /* 0x0000100002107984 */ /* 0x000e680000000c00 */
[----:B------:R-:W-:Y:S01]  /*0360*/  LDS.128 R8, [R2+0x20] ;  /* 0x0000200002087984 */ /* 0x000fe20000000c00 */
[----:B0-----:R-:W-:-:S03]  /*0370*/  FFMA R20, R20, R24, R5 ;  /* 0x0000001814147223 */ /* 0x001fc60000000005 */
[----:B------:R-:W0:Y:S01]  /*0380*/  LDS.128 R4, [R28+0x20] ;  /* 0x000020001c047984 */ /* 0x000e220000000c00 */
[----:B------:R-:W-:-:S04]  /*0390*/  FFMA R21, R21, R25, R20 ;  /* 0x0000001915157223 */ /* 0x000fc80000000014 */
[----:B------:R-:W-:-:S04]  /*03a0*/  FFMA R22, R22, R26, R21 ;  /* 0x0000001a16167223 */ /* 0x000fc80000000015 */
[----:B------:R-:W-:Y:S02]  /*03b0*/  FFMA R23, R23, R27, R22 ;  /* 0x0000001b17177223 */ /* 0x000fe40000000016 */
[----:B------:R-:W-:Y:S02]  /*03c0*/  LDS.128 R24, [R2+0x30] ;  /* 0x0000300002187984 */ /* 0x000fe40000000c00 */
[----:B-1----:R-:W-:Y:S02]  /*03d0*/  FFMA R12, R12, R16, R23 ;  /* 0x000000100c0c7223 */ /* 0x002fe40000000017 */
[----:B------:R-:W1:Y:S02]  /*03e0*/  LDS.128 R20, [R28+0x30] ;  /* 0x000030001c147984 */ /* 0x000e640000000c00 */
[----:B------:R-:W-:-:S04]  /*03f0*/  FFMA R13, R13, R17, R12 ;  /* 0x000000110d0d7223 */ /* 0x000fc8000000000c */
[----:B------:R-:W-:-:S04]  /*0400*/  FFMA R14, R14, R18, R13 ;  /* 0x000000120e0e7223 */ /* 0x000fc8000000000d */
[----:B------:R-:W-:Y:S02]  /*0410*/  FFMA R15, R15, R19, R14 ;  /* 0x000000130f0f7223 */ /* 0x000fe4000000000e */
[----:B------:R-:W-:Y:S02]  /*0420*/  LDS.128 R16, [R2+0x40] ;  /* 0x0000400002107984 */ /* 0x000fe40000000c00 */
[----:B0-----:R-:W-:Y:S02]  /*0430*/  FFMA R4, R4, R8, R15 ;  /* 0x0000000804047223 */ /* 0x001fe4000000000f */
[----:B------:R-:W0:Y:S02]  /*0440*/  LDS.128 R12, [R28+0x40] ;  /* 0x000040001c0c7984 */ /* 0x000e240000000c00 */
        /* <DEDUP_REMOVED lines=13> */
[----:B------:R-:W-:Y:S01]  /*0520*/  FFMA R14, R14, R18, R13 ;  /* 0x000000120e0e7223 */ /* 0x000fe2000000000d */
[----:B------:R-:W-:-:S03]  /*0530*/  IADD3 R12, PT, PT, R29, 0x20, RZ ;  /* 0x000000201d0c7810 */ /* 0x000fc60007ffe0ff */
[----:B------:R-:W-:Y:S01]  /*0540*/  FFMA R15, R15, R19, R14 ;  /* 0x000000130f0f7223 */ /* 0x000fe2000000000e */
[----:B------:R-:W-:Y:S01]  /*0550*/  ISETP.GE.U32.AND P1, PT, R12, UR5, PT ;  /* 0x000000050c007c0c */ /* 0x000fe2000bf26070 */
[----:B------:R-:W-:Y:S02]  /*0560*/  LDS.128 R16, [R2+0x70] ;  /* 0x0000700002107984 */ /* 0x000fe40000000c00 */
[----:B-1----:R-:W-:Y:S02]  /*0570*/  FFMA R4, R4, R8, R15 ;  /* 0x0000000804047223 */ /* 0x002fe4000000000f */
[----:B------:R-:W1:Y:S01]  /*0580*/  LDS.128 R12, [R28+0x70] ;  /* 0x000070001c0c7984 */ /* 0x000e620000000c00 */
[----:B------:R-:W-:Y:S01]  /*0590*/  BAR.SYNC.DEFER_BLOCKING 0x0 ;  /* 0x0000000000007b1d */ /* 0x000fe20000010000 */
[----:B------:R-:W-:-:S05]  /*05a0*/  HFMA2 R37, -RZ, RZ, 0, 0 ;  /* 0x00000000ff257431 */ /* 0x000fca00000001ff */
[----:B------:R2:W3:Y:S04]  /*05b0*/  LDG.E R36, desc[UR12][R32.64+0x80] ;  /* 0x0000800c20247981 */ /* 0x0004e8000c1e1900 */
[----:B------:R4:W5:Y:S01]  /*05c0*/  @!P1 LDG.E R37, desc[UR12][R34.64] ;  /* 0x0000000c22259981 */ /* 0x000962000c1e1900 */
[----:B------:R-:W-:-:S04]  /*05d0*/  FFMA R5, R5, R9, R4 ;  /* 0x0000000905057223 */ /* 0x000fc80000000004 */
[----:B------:R-:W-:-:S04]  /*05e0*/  FFMA R6, R6, R10, R5 ;  /* 0x0000000a06067223 */ /* 0x000fc80000000005 */
[----:B------:R-:W-:-:S04]  /*05f0*/  FFMA R7, R7, R11, R6 ;  /* 0x0000000b07077223 */ /* 0x000fc80000000006 */
[----:B0-----:R-:W-:-:S04]  /*0600*/  FFMA R20, R20, R24, R7 ;  /* 0x0000001814147223 */ /* 0x001fc80000000007 */
[----:B------:R-:W-:-:S04]  /*0610*/  FFMA R21, R21, R25, R20 ;  /* 0x0000001915157223 */ /* 0x000fc80000000014 */
[----:B------:R-:W-:-:S04]  /*0620*/  FFMA R22, R22, R26, R21 ;  /* 0x0000001a16167223 */ /* 0x000fc80000000015 */
[----:B------:R-:W-:-:S04]  /*0630*/  FFMA R23, R23, R27, R22 ;  /* 0x0000001b17177223 */ /* 0x000fc80000000016 */
[----:B-1----:R-:W-:-:S04]  /*0640*/  FFMA R12, R12, R16, R23 ;  /* 0x000000100c0c7223 */ /* 0x002fc80000000017 */
[----:B------:R-:W-:-:S04]  /*0650*/  FFMA R13, R13, R17, R12 ;  /* 0x000000110d0d7223 */ /* 0x000fc8000000000c */
[----:B------:R-:W-:-:S04]  /*0660*/  FFMA R14, R14, R18, R13 ;  /* 0x000000120e0e7223 */ /* 0x000fc8000000000d */
[----:B------:R-:W-:Y:S01]  /*0670*/  FFMA R15, R15, R19, R14 ;  /* 0x000000130f0f7223 */ /* 0x000fe2000000000e */
[----:B------:R-:W-:-:S04]  /*0680*/  UIADD3 UR4, UPT, UPT, UR4, 0x2, URZ ;  /* 0x0000000204047890 */ /* 0x000fc8000fffe0ff */
[----:B------:R-:W-:Y:S01]  /*0690*/  UISETP.GE.AND UP0, UPT, UR4, UR6, UPT ;  /* 0x000000060400728c */ /* 0x000fe2000bf06270 */
[----:B--2---:R-:W-:Y:S02]  /*06a0*/  IADD3 R32, P1, PT, R32, 0x100, RZ ;  /* 0x0000010020207810 */ /* 0x004fe40007f3e0ff */
[----:B----4-:R-:W-:Y:S02]  /*06b0*/  IADD3 R34, P2, PT, R34, 0x100, RZ ;  /* 0x0000010022227810 */ /* 0x010fe40007f5e0ff */
[----:B------:R-:W-:Y:S02]  /*06c0*/  IADD3.X R33, PT, PT, RZ, R33, RZ, P1, !PT ;  /* 0x00000021ff217210 */ /* 0x000fe40000ffe4ff */
[----:B------:R-:W-:Y:S02]  /*06d0*/  IADD3.X R35, PT, PT, RZ, R35, RZ, P2, !PT ;  /* 0x00000023ff237210 */ /* 0x000fe400017fe4ff */
[----:B------:R-:W-:Y:S01]  /*06e0*/  IADD3 R29, PT, PT, R29, 0x40, RZ ;  /* 0x000000401d1d7810 */ /* 0x000fe20007ffe0ff */
[----:B---3--:R-:W-:Y:S04]  /*06f0*/  STS [R3], R36 ;  /* 0x0000002403007388 */ /* 0x008fe80000000800 */
[----:B-----5:R-:W-:Y:S01]  /*0700*/  STS [R0], R37 ;  /* 0x0000002500007388 */ /* 0x020fe20000000800 */
        /* <DEDUP_REMOVED lines=49> */
[----:B------:R-:W-:Y:S06]  /*0a20*/  BAR.SYNC.DEFER_BLOCKING 0x0 ;  /* 0x0000000000007b1d */ /* 0x000fec0000010000 */
[----:B------:R-:W-:Y:S05]  /*0a30*/  BRA.U !UP0, `(.L_x_26) ;  /* 0xfffffff9081c7547 */ /* 0x000fea000b83ffff */
.L_x_25:
[----:B------:R-:W-:Y:S05]  /*0a40*/  @P0 EXIT ;  /* 0x000000000000094d */ /* 0x000fea0003800000 */
[----:B------:R-:W0:Y:S08]  /*0a50*/  LDC.64 R2, c[0x0][0x398] ;  /* 0x0000e600ff027b82 */ /* 0x000e300000000a00 */
[----:B------:R-:W1:Y:S01]  /*0a60*/  LDC.64 R6, c[0x0][0x380] ;  /* 0x0000e000ff067b82 */ /* 0x000e620000000a00 */
[----:B0-----:R-:W-:-:S06]  /*0a70*/  IMAD.WIDE.U32 R2, R31, 0x4, R2 ;  /* 0x000000041f027825 */ /* 0x001fcc00078e0002 */
[----:B------:R-:W2:Y:S01]  /*0a80*/  LDG.E R2, desc[UR12][R2.64] ;  /* 0x0000000c02027981 */ /* 0x000ea2000c1e1900 */
[----:B------:R-:W-:-:S04]  /*0a90*/  IMAD R31, R31, UR11, R30 ;  /* 0x0000000b1f1f7c24 */ /* 0x000fc8000f8e021e */
[----:B-1----:R-:W-:-:S04]  /*0aa0*/  IMAD.WIDE R6, R31, 0x4, R6 ;  /* 0x000000041f067825 */ /* 0x002fc800078e0206 */
[----:B--2---:R-:W-:-:S05]  /*0ab0*/  FADD R5, R2, R5 ;  /* 0x0000000502057221 */ /* 0x004fca0000000000 */
[----:B------:R-:W-:Y:S01]  /*0ac0*/  STG.E desc[UR12][R6.64], R5 ;  /* 0x0000000506007986 */ /* 0x000fe2000c10190c */
[----:B------:R-:W-:Y:S05]  /*0ad0*/  EXIT ;  /* 0x000000000000794d */ /* 0x000fea0003800000 */
.L_x_27:
        /* <DEDUP_REMOVED lines=10> */
.L_x_42:


//--------------------- .text._Z5Conv2PfS_S_S_iii --------------------------
	.section	.text._Z5Conv2PfS_S_S_iii,"ax",@progbits
	.align	128
        .global         _Z5Conv2PfS_S_S_iii
        .type           _Z5Conv2PfS_S_S_iii,@function
        .size           _Z5Conv2PfS_S_S_iii,(.L_x_43 - _Z5Conv2PfS_S_S_iii)
        .other          _Z5Conv2PfS_S_S_iii,@"STO_CUDA_ENTRY STV_DEFAULT"
_Z5Conv2PfS_S_S_iii:
.text._Z5Conv2PfS_S_S_iii:
        /* <DEDUP_REMOVED lines=38> */
[----:B------:R-:W-:Y:S02]  /*0260*/  MOV R7, RZ ;  /* 0x000000ff00077202 */ /* 0x000fe40000000f00 */
[----:B------:R-:W-:Y:S02]  /*0270*/  MOV R24, R4 ;  /* 0x0000000400187202 */ /* 0x000fe40000000f00 */
[----:B------:R-:W-:-:S02]  /*0280*/  MOV R25, R5 ;  /* 0x0000000500197202 */ /* 0x000fc40000000f00 */
[----:B------:R-:W-:Y:S02]  /*0290*/  LEA R3, R11, R20, 0x2 ;  /* 0x000000140b037211 */ /* 0x000fe400078e10ff */
[----:B------:R-:W-:-:S07]  /*02a0*/  LEA R0, R9, R2, 0x2 ;  /* 0x0000000209007211 */ /* 0x000fce00078e10ff */
.L_x_29:
        /* <DEDUP_REMOVED lines=9> */
[----:B------:R-:W-:Y:S01]  /*0340*/  LDS.128 R8, [R20+0x10] ;  /* 0x0000100014087984 */ /* 0x000fe20000000c00 */
[----:B0-----:R-:W-:-:S03]  /*0350*/  FFMA R12, R12, R16, R7 ;  /* 0x000000100c0c7223 */ /* 0x001fc60000000007 */
[----:B------:R-:W0:Y:S01]  /*0360*/  LDS.128 R4, [R2+0x10] ;  /* 0x0000100002047984 */ /* 0x000e220000000c00 */
        /* <DEDUP_REMOVED lines=11> */
[----:B------:R-:W-:Y:S01]  /*0420*/  LDS.128 R8, [R2+0x30] ;  /* 0x0000300002087984 */ /* 0x000fe20000000c00 */
[----:B------:R-:W-:Y:S02]  /*0430*/  HFMA2 R29, -RZ, RZ, 0, 0 ;  /* 0x00000000ff1d7431 */ /* 0x000fe400000001ff */
[----:B0-----:R-:W-:Y:S02]  /*0440*/  FFMA R12, R16, R12, R7 ;  /* 0x0000000c100c7223 */ /* 0x001fe40000000007 */
[----:B------:R-:W0:Y:S01]  /*0450*/  LDS.128 R4, [R20+0x30] ;  /* 0x0000300014047984 */ /* 0x000e220000000c00 */
[----:B------:R-:W-:Y:S06]  /*0460*/  BAR.SYNC.DEFER_BLOCKING 0x0 ;  /* 0x0000000000007b1d */ /* 0x000fec0000010000 */
[----:B------:R1:W2:Y:S04]  /*0470*/  LDG.E R28, desc[UR12][R24.64+0x40] ;  /* 0x0000400c181c7981 */ /* 0x0002a8000c1e1900 */
[----:B------:R3:W4:Y:S01]  /*0480*/  @!P1 LDG.E R29, desc[UR12][R26.64] ;  /* 0x0000000c1a1d9981 */ /* 0x000722000c1e1900 */
[----:B------:R-:W-:-:S04]  /*0490*/  FFMA R13, R17, R13, R12 ;  /* 0x0000000d110d7223 */ /* 0x000fc8000000000c */
[----:B------:R-:W-:-:S04]  /*04a0*/  FFMA R14, R18, R14, R13 ;  /* 0x0000000e120e7223 */ /* 0x000fc8000000000d */
[----:B------:R-:W-:-:S04]  /*04b0*/  FFMA R19, R19, R15, R14 ;  /* 0x0000000f13137223 */ /* 0x000fc8000000000e */
[----:B0-----:R-:W-:-:S04]  /*04c0*/  FFMA R4, R4, R8, R19 ;  /* 0x0000000804047223 */ /* 0x001fc80000000013 */
[----:B------:R-:W-:-:S04]  /*04d0*/  FFMA R5, R5, R9, R4 ;  /* 0x0000000905057223 */ /* 0x000fc80000000004 */
[----:B------:R-:W-:-:S04]  /*04e0*/  FFMA R6, R6, R10, R5 ;  /* 0x0000000a06067223 */ /* 0x000fc80000000005 */
[----:B------:R-:W-:Y:S01]  /*04f0*/  FFMA R11, R7, R11, R6 ;  /* 0x0000000b070b7223 */ /* 0x000fe20000000006 */
[----:B------:R-:W-:-:S04]  /*0500*/  UIADD3 UR4, UPT, UPT, UR4, 0x2, URZ ;  /* 0x0000000204047890 */ /* 0x000fc8000fffe0ff */
[----:B------:R-:W-:Y:S01]  /*0510*/  UISETP.GE.AND UP0, UPT, UR4, UR6, UPT ;  /* 0x000000060400728c */ /* 0x000fe2000bf06270 */
[----:B-1----:R-:W-:Y:S02]  /*0520*/  IADD3 R24, P1, PT, R24, 0x80, RZ ;  /* 0x0000008018187810 */ /* 0x002fe40007f3e0ff */
[----:B---3--:R-:W-:Y:S02]  /*0530*/  IADD3 R26, P2, PT, R26, 0x80, RZ ;  /* 0x000000801a1a7810 */ /* 0x008fe40007f5e0ff */
[----:B------:R-:W-:Y:S02]  /*0540*/  IADD3.X R25, PT, PT, RZ, R25, RZ, P1, !PT ;  /* 0x00000019ff197210 */ /* 0x000fe40000ffe4ff */
[----:B------:R-:W-:Y:S02]  /*0550*/  IADD3.X R27, PT, PT, RZ, R27, RZ, P2, !PT ;  /* 0x0000001bff1b7210 */ /* 0x000fe400017fe4ff */
[----:B------:R-:W-:Y:S01]  /*0560*/  IADD3 R21, PT, PT, R21, 0x20, RZ ;  /* 0x0000002015157810 */ /* 0x000fe20007ffe0ff */
[----:B--2---:R-:W-:Y:S04]  /*0570*/  STS [R3], R28 ;  /* 0x0000001c03007388 */ /* 0x004fe80000000800 */
[----:B----4-:R-:W-:Y:S01]  /*0580*/  STS [R0], R29 ;  /* 0x0000001d00007388 */ /* 0x010fe20000000800 */
        /* <DEDUP_REMOVED lines=20> */
[----:B------:R-:W-:-:S04]  /*06d0*/  FFMA R15, R15, R19, R14 ;  /* 0x000000130f0f7223 */ /* 0x000fc8000000000e */
[----:B0-----:R-:W-:-:S04]  /*06e0*/  FFMA R4, R4, R8, R15 ;  /* 0x0000000804047223 */ /* 0x001fc8000000000f */
[----:B------:R-:W-:-:S04]  /*06f0*/  FFMA R5, R5, R9, R4 ;  /* 0x0000000905057223 */ /* 0x000fc80000000004 */
[----:B------:R-:W-:-:S04]  /*0700*/  FFMA R6, R6, R10, R5 ;  /* 0x0000000a06067223 */ /* 0x000fc80000000005 */
[----:B------:R-:W-:Y:S01]  /*0710*/  FFMA R7, R7, R11, R6 ;  /* 0x0000000b07077223 */ /* 0x000fe20000000006 */
[----:B------:R-:W-:Y:S06]  /*0720*/  BAR.SYNC.DEFER_BLOCKING 0x0 ;  /* 0x0000000000007b1d */ /* 0x000fec0000010000 */
[----:B------:R-:W-:Y:S05]  /*0730*/  BRA.U !UP0, `(.L_x_29) ;  /* 0xfffffff908dc7547 */ /* 0x000fea000b83ffff */
.L_x_28:
        /* <DEDUP_REMOVED lines=10> */
.L_x_30:
        /* <DEDUP_REMOVED lines=10> */
.L_x_43:


//--------------------- .text._Z4ConvPfS_S_S_iii  --------------------------
	.section	.text._Z4ConvPfS_S_S_iii,"ax",@progbits
	.align	128
        .global         _Z4ConvPfS_S_S_iii
        .type           _Z4ConvPfS_S_S_iii,@function
        .size           _Z4ConvPfS_S_S_iii,(.L_x_44 - _Z4ConvPfS_S_S_iii)
        .other          _Z4ConvPfS_S_S_iii,@"STO_CUDA_ENTRY STV_DEFAULT"
_Z4ConvPfS_S_S_iii:
.text._Z4ConvPfS_S_S_iii:
[----:B------:R-:W-:Y:S08]  /*0000*/  LDC R1, c[0x0][0x37c] ;  /* 0x0000df00ff017b82 */ /* 0x000ff00000000800 */
[----:B------:R-:W0:Y:S01]  /*0010*/  LDC R7, c[0x0][0x3a4] ;  /* 0x0000e900ff077b82 */ /* 0x000e220000000800 */
[----:B------:R-:W1:Y:S01]  /*0020*/  S2R R0, SR_TID.X ;  /* 0x0000000000007919 */ /* 0x000e620000002100 */
[----:B------:R-:W2:Y:S01]  /*0030*/  LDCU.64 UR4, c[0x0][0x358] ;  /* 0x00006b00ff0477ac */ /* 0x000ea20008000a00 */
[----:B------:R-:W-:-:S05]  /*0040*/  HFMA2 R15, -RZ, RZ, 0, 0 ;  /* 0x00000000ff0f7431 */ /* 0x000fca00000001ff */
[----:B------:R-:W3:Y:S08]  /*0050*/  S2UR UR6, SR_CTAID.X ;  /* 0x00000000000679c3 */ /* 0x000ef00000002500 */
[----:B------:R-:W4:Y:S08]  /*0060*/  LDC.64 R4, c[0x0][0x388] ;  /* 0x0000e200ff047b82 */ /* 0x000f300000000a00 */
[----:B------:R-:W5:Y:S01]  /*0070*/  LDC.64 R2, c[0x0][0x390] ;  /* 0x0000e400ff027b82 */ /* 0x000f620000000a00 */
[C---:B0-----:R-:W-:Y:S01]  /*0080*/  ISETP.GE.AND P0, PT, R7.reuse, 0x2, PT ;  /* 0x000000020700780c */ /* 0x041fe20003f06270 */
[----:B---3--:R-:W-:-:S02]  /*0090*/  IMAD R11, R7, UR6, RZ ;  /* 0x00000006070b7c24 */ /* 0x008fc4000f8e02ff */
[----:B-1----:R-:W-:-:S04]  /*00a0*/  IMAD R9, R0, R7, RZ ;  /* 0x0000000700097224 */ /* 0x002fc800078e02ff */
[----:B----4-:R-:W-:-:S04]  /*00b0*/  IMAD.WIDE R4, R9, 0x4, R4 ;  /* 0x0000000409047825 */ /* 0x010fc800078e0204 */
[----:B-----5:R-:W-:Y:S02]  /*00c0*/  IMAD.WIDE R2, R11, 0x4, R2 ;  /* 0x000000040b027825 */ /* 0x020fe400078e0202 */
[----:B--2---:R-:W-:Y:S05]  /*00d0*/  @!P0 BRA `(.L_x_31) ;  /* 0x0000000c00888947 */ /* 0x004fea0003800000 */
[----:B------:R-:W-:Y:S02]  /*00e0*/  LEA.HI R6, R7, R7, RZ, 0x1 ;  /* 0x0000000707067211 */ /* 0x000fe400078f08ff */
[----:B------:R-:W-:Y:S02]  /*00f0*/  MOV R15, RZ ;  /* 0x000000ff000f7202 */ /* 0x000fe40000000f00 */
[----:B------:R-:W-:-:S04]  /*0100*/  SHF.R.S32.HI R6, RZ, 0x1, R6 ;  /* 0x00000001ff067819 */ /* 0x000fc80000011406 */
[C---:B------:R-:W-:Y:S02]  /*0110*/  IADD3 R8, PT, PT, R6.reuse, -0x1, RZ ;  /* 0xffffffff06087810 */ /* 0x040fe40007ffe0ff */
[----:B------:R-:W-:Y:S02]  /*0120*/  LOP3.LUT R23, R6, 0xf, RZ, 0xc0, !PT ;  /* 0x0000000f06177812 */ /* 0x000fe400078ec0ff */
[----:B------:R-:W-:Y:S02]  /*0130*/  ISETP.GE.U32.AND P1, PT, R8, 0xf, PT ;  /* 0x0000000f0800780c */ /* 0x000fe40003f26070 */
[----:B------:R-:W-:-:S11]  /*0140*/  ISETP.NE.AND P0, PT, R23, RZ, PT ;  /* 0x000000ff1700720c */ /* 0x000fd60003f05270 */
[----:B------:R-:W-:Y:S05]  /*0150*/  @!P1 BRA `(.L_x_32) ;  /* 0x0000000400ac9947 */ /* 0x000fea0003800000 */
[----:B------:R-:W-:Y:S02]  /*0160*/  LOP3.LUT R8, R6, 0x3ffffff0, RZ, 0xc0, !PT ;  /* 0x3ffffff006087812 */ /* 0x000fe400078ec0ff */
[----:B------:R-:W-:Y:S02]  /*0170*/  MOV R15, RZ ;  /* 0x000000ff000f7202 */ /* 0x000fe40000000f00 */
[----:B------:R-:W-:-:S07]  /*0180*/  IADD3 R8, PT, PT, -R8, RZ, RZ ;  /* 0x000000ff08087210 */ /* 0x000fce0007ffe1ff */
.L_x_33:
[----:B------:R-:W2:Y:S04]  /*0190*/  LDG.E R18, desc[UR4][R4.64] ;  /* 0x0000000404127981 */ /* 0x000ea8000c1e1900 */
[----:B------:R-:W2:Y:S04]  /*01a0*/  LDG.E R17, desc[UR4][R2.64] ;  /* 0x0000000402117981 */ /* 0x000ea8000c1e1900 */
[----:B------:R-:W3:Y:S04]  /*01b0*/  LDG.E R24, desc[UR4][R4.64+0x4] ;  /* 0x0000040404187981 */ /* 0x000ee8000c1e1900 */
[----:B------:R-:W3:Y:S04]  /*01c0*/  LDG.E R26, desc[UR4][R2.64+0x4] ;  /* 0x00000404021a7981 */ /* 0x000ee8000c1e1900 */
[----:B------:R-:W4:Y:S04]  /*01d0*/  LDG.E R25, desc[UR4][R4.64+0x8] ;  /* 0x0000080404197981 */ /* 0x000f28000c1e1900 */
[----:B------:R-:W4:Y:S04]  /*01e0*/  LDG.E R22, desc[UR4][R2.64+0x8] ;  /* 0x0000080402167981 */ /* 0x000f28000c1e1900 */
[----:B------:R-:W5:Y:S04]  /*01f0*/  LDG.E R19, desc[UR4][R4.64+0xc] ;  /* 0x00000c0404137981 */ /* 0x000f68000c1e1900 */
        /* <DEDUP_REMOVED lines=8> */
[----:B------:R-:W5:Y:S01]  /*0280*/  LDG.E R12, desc[UR4][R2.64+0x1c] ;  /* 0x00001c04020c7981 */ /* 0x000f62000c1e1900 */
[----:B--2---:R-:W-:-:S03]  /*0290*/  FFMA R17, R18, R17, R15 ;  /* 0x0000001112117223 */ /* 0x004fc6000000000f */
[----:B------:R-:W2:Y:S01]  /*02a0*/  LDG.E R18, desc[UR4][R2.64+0x20] ;  /* 0x0000200402127981 */ /* 0x000ea2000c1e1900 */
[----:B---3--:R-:W-:-:S03]  /*02b0*/  FFMA R24, R24, R26, R17 ;  /* 0x0000001a18187223 */ /* 0x008fc60000000011 */
[----:B------:R-:W2:Y:S01]  /*02c0*/  LDG.E R17, desc[UR4][R4.64+0x20] ;  /* 0x0000200404117981 */ /* 0x000ea2000c1e1900 */
[----:B----4-:R-:W-:-:S03]  /*02d0*/  FFMA R22, R25, R22, R24 ;  /* 0x0000001619167223 */ /* 0x010fc60000000018 */
[----:B------:R-:W3:Y:S04]  /*02e0*/  LDG.E R24, desc[UR4][R4.64+0x24] ;  /* 0x0000240404187981 */ /* 0x000ee8000c1e1900 */
[----:B------:R-:W3:Y:S01]  /*02f0*/  LDG.E R25, desc[UR4][R2.64+0x24] ;  /* 0x0000240402197981 */ /* 0x000ee2000c1e1900 */
[----:B-----5:R-:W-:-:S03]  /*0300*/  FFMA R15, R19, R20, R22 ;  /* 0x00000014130f7223 */ /* 0x020fc60000000016 */
[----:B------:R-:W4:Y:S04]  /*0310*/  LDG.E R19, desc[UR4][R4.64+0x28] ;  /* 0x0000280404137981 */ /* 0x000f28000c1e1900 */
[----:B------:R-:W4:Y:S01]  /*0320*/  LDG.E R20, desc[UR4][R2.64+0x28] ;  /* 0x0000280402147981 */ /* 0x000f22000c1e1900 */
[----:B------:R-:W-:-:S03]  /*0330*/  FFMA R16, R16, R21, R15 ;  /* 0x0000001510107223 */ /* 0x000fc6000000000f */
[----:B------:R-:W5:Y:S04]  /*0340*/  LDG.E R21, desc[UR4][R4.64+0x2c] ;  /* 0x00002c0404157981 */ /* 0x000f68000c1e1900 */
[----:B------:R-:W5:Y:S01]  /*0350*/  LDG.E R22, desc[UR4][R2.64+0x2c] ;  /* 0x00002c0402167981 */ /* 0x000f62000c1e1900 */
        /* <DEDUP_REMOVED lines=8> */
[----:B------:R-:W5:Y:S04]  /*03e0*/  LDG.E R12, desc[UR4][R2.64+0x38] ;  /* 0x00003804020c7981 */ /* 0x000f68000c1e1900 */
[----:B------:R-:W5:Y:S04]  /*03f0*/  LDG.E R13, desc[UR4][R4.64+0x3c] ;  /* 0x00003c04040d7981 */ /* 0x000f68000c1e1900 */
[----:B------:R-:W5:Y:S01]  /*0400*/  LDG.E R14, desc[UR4][R2.64+0x3c] ;  /* 0x00003c04020e7981 */ /* 0x000f62000c1e1900 */
[----:B--2---:R-:W-:-:S03]  /*0410*/  FFMA R17, R17, R18, R26 ;  /* 0x0000001211117223 */ /* 0x004fc6000000001a */
[----:B------:R-:W2:Y:S01]  /*0420*/  LDG.E R18, desc[UR4][R4.64+0x40] ;  /* 0x0000400404127981 */ /* 0x000ea2000c1e1900 */
[----:B---3--:R-:W-:-:S03]  /*0430*/  FFMA R24, R24, R25, R17 ;  /* 0x0000001918187223 */ /* 0x008fc60000000011 */
[----:B------:R-:W2:Y:S04]  /*0440*/  LDG.E R17, desc[UR4][R2.64+0x40] ;  /* 0x0000400402117981 */ /* 0x000ea8000c1e1900 */
[----:B------:R-:W3:Y:S01]  /*0450*/  LDG.E R25, desc[UR4][R4.64+0x58] ;  /* 0x0000580404197981 */ /* 0x000ee2000c1e1900 */
[----:B----4-:R-:W-:-:S03]  /*0460*/  FFMA R24, R19, R20, R24 ;  /* 0x0000001413187223 */ /* 0x010fc60000000018 */
[----:B------:R-:W4:Y:S04]  /*0470*/  LDG.E R19, desc[UR4][R4.64+0x44] ;  /* 0x0000440404137981 */ /* 0x000f28000c1e1900 */
[----:B------:R-:W4:Y:S01]  /*0480*/  LDG.E R20, desc[UR4][R2.64+0x44] ;  /* 0x0000440402147981 */ /* 0x000f22000c1e1900 */
[----:B-----5:R-:W-:-:S03]  /*0490*/  FFMA R24, R21, R22, R24 ;  /* 0x0000001615187223 */ /* 0x020fc60000000018 */
[----:B------:R-:W5:Y:S04]  /*04a0*/  LDG.E R22, desc[UR4][R4.64+0x48] ;  /* 0x0000480404167981 */ /* 0x000f68000c1e1900 */
[----:B------:R-:W5:Y:S01]  /*04b0*/  LDG.E R21, desc[UR4][R2.64+0x48] ;  /* 0x0000480402157981 */ /* 0x000f62000c1e1900 */
[----:B------:R-:W-:-:S03]  /*04c0*/  FFMA R24, R15, R16, R24 ;  /* 0x000000100f187223 */ /* 0x000fc60000000018 */
[----:B------:R-:W3:Y:S04]  /*04d0*/  LDG.E R16, desc[UR4][R4.64+0x4c] ;  /* 0x00004c0404107981 */ /* 0x000ee8000c1e1900 */
[----:B------:R-:W3:Y:S01]  /*04e0*/  LDG.E R15, desc[UR4][R2.64+0x4c] ;  /* 0x00004c04020f7981 */ /* 0x000ee2000c1e1900 */
        /* <DEDUP_REMOVED lines=8> */
[----:B------:R-:W3:Y:S04]  /*0570*/  LDG.E R13, desc[UR4][R4.64+0x5c] ;  /* 0x00005c04040d7981 */ /* 0x000ee8000c1e1900 */
[----:B------:R-:W3:Y:S01]  /*0580*/  LDG.E R14, desc[UR4][R2.64+0x5c] ;  /* 0x00005c04020e7981 */ /* 0x000ee2000c1e1900 */
[----:B--2---:R-:W-:-:S03]  /*0590*/  FFMA R18, R18, R17, R27 ;  /* 0x0000001112127223 */ /* 0x004fc6000000001b */
[----:B------:R-:W2:Y:S01]  /*05a0*/  LDG.E R17, desc[UR4][R4.64+0x60] ;  /* 0x0000600404117981 */ /* 0x000ea2000c1e1900 */
[----:B----4-:R-:W-:-:S03]  /*05b0*/  FFMA R19, R19, R20, R18 ;  /* 0x0000001413137223 */ /* 0x010fc60000000012 */
[----:B------:R-:W2:Y:S04]  /*05c0*/  LDG.E R18, desc[UR4][R2.64+0x60] ;  /* 0x0000600402127981 */ /* 0x000ea8000c1e1900 */
[----:B------:R-:W4:Y:S01]  /*05d0*/  LDG.E R20, desc[UR4][R2.64+0x64] ;  /* 0x0000640402147981 */ /* 0x000f22000c1e1900 */
[----:B-----5:R-:W-:-:S03]  /*05e0*/  FFMA R21, R22, R21, R19 ;  /* 0x0000001516157223 */ /* 0x020fc60000000013 */
[----:B------:R-:W4:Y:S01]  /*05f0*/  LDG.E R19, desc[UR4][R4.64+0x64] ;  /* 0x0000640404137981 */ /* 0x000f22000c1e1900 */
[----:B---3--:R-:W-:-:S03]  /*0600*/  FFMA R21, R16, R15, R21 ;  /* 0x0000000f10157223 */ /* 0x008fc60000000015 */
[----:B------:R-:W3:Y:S04]  /*0610*/  LDG.E R15, desc[UR4][R4.64+0x68] ;  /* 0x00006804040f7981 */ /* 0x000ee8000c1e1900 */
[----:B------:R-:W3:Y:S01]  /*0620*/  LDG.E R16, desc[UR4][R2.64+0x68] ;  /* 0x0000680402107981 */ /* 0x000ee2000c1e1900 */
[----:B------:R-:W-:-:S03]  /*0630*/  FFMA R21, R10, R9, R21 ;  /* 0x000000090a157223 */ /* 0x000fc60000000015 */
[----:B------:R-:W5:Y:S04]  /*0640*/  LDG.E R9, desc[UR4][R4.64+0x6c] ;  /* 0x00006c0404097981 */ /* 0x000f68000c1e1900 */
[----:B------:R-:W5:Y:S01]  /*0650*/  LDG.E R10, desc[UR4][R2.64+0x6c] ;  /* 0x00006c04020a7981 */ /* 0x000f62000c1e1900 */
[----:B------:R-:W-:-:S03]  /*0660*/  FFMA R22, R12, R11, R21 ;  /* 0x0000000b0c167223 */ /* 0x000fc60000000015 */
[----:B------:R-:W5:Y:S01]  /*0670*/  LDG.E R11, desc[UR4][R4.64+0x70] ;  /* 0x00007004040b7981 */ /* 0x000f62000c1e1900 */
[----:B------:R-:W-:-:S03]  /*0680*/  FFMA R24, R25, R24, R22 ;  /* 0x0000001819187223 */ /* 0x000fc60000000016 */
[----:B------:R-:W5:Y:S04]  /*0690*/  LDG.E R12, desc[UR4][R2.64+0x70] ;  /* 0x00007004020c7981 */ /* 0x000f68000c1e1900 */
[----:B------:R-:W5:Y:S04]  /*06a0*/  LDG.E R22, desc[UR4][R4.64+0x74] ;  /* 0x0000740404167981 */ /* 0x000f68000c1e1900 */
[----:B------:R-:W5:Y:S01]  /*06b0*/  LDG.E R21, desc[UR4][R2.64+0x74] ;  /* 0x0000740402157981 */ /* 0x000f62000c1e1900 */
[----:B------:R-:W-:-:S03]  /*06c0*/  FFMA R26, R13, R14, R24 ;  /* 0x0000000e0d1a7223 */ /* 0x000fc60000000018 */
[----:B------:R-:W5:Y:S04]  /*06d0*/  LDG.E R24, desc[UR4][R4.64+0x78] ;  /* 0x0000780404187981 */ /* 0x000f68000c1e1900 */
[----:B------:R-:W5:Y:S04]  /*06e0*/  LDG.E R13, desc[UR4][R2.64+0x78] ;  /* 0x00007804020d7981 */ /* 0x000f68000c1e1900 */
[----:B------:R-:W5:Y:S04]  /*06f0*/  LDG.E R14, desc[UR4][R4.64+0x7c] ;  /* 0x00007c04040e7981 */ /* 0x000f68000c1e1900 */
[----:B------:R0:W5:Y:S01]  /*0700*/  LDG.E R25, desc[UR4][R2.64+0x7c] ;  /* 0x00007c0402197981 */ /* 0x000162000c1e1900 */
[----:B------:R-:W-:-:S04]  /*0710*/  IADD3 R8, PT, PT, R8, 0x10, RZ ;  /* 0x0000001008087810 */ /* 0x000fc80007ffe0ff */
[----:B------:R-:W-:Y:S02]  /*0720*/  ISETP.NE.AND P1, PT, R8, RZ, PT ;  /* 0x000000ff0800720c */ /* 0x000fe40003f25270 */
[----:B0-----:R-:W-:-:S04]  /*0730*/  IADD3 R2, P3, PT, R2, 0x80, RZ ;  /* 0x0000008002027810 */ /* 0x001fc80007f7e0ff */
[----:B------:R-:W-:Y:S01]  /*0740*/  IADD3.X R3, PT, PT, RZ, R3, RZ, P3, !PT ;  /* 0x00000003ff037210 */ /* 0x000fe20001ffe4ff */
[----:B--2---:R-:W-:-:S04]  /*0750*/  FFMA R18, R17, R18, R26 ;  /* 0x0000001211127223 */ /* 0x004fc8000000001a */
[----:B----4-:R-:W-:-:S04]  /*0760*/  FFMA R18, R19, R20, R18 ;  /* 0x0000001413127223 */ /* 0x010fc80000000012 */
[----:B---3--:R-:W-:-:S04]  /*0770*/  FFMA R16, R15, R16, R18 ;  /* 0x000000100f107223 */ /* 0x008fc80000000012 */
[----:B-----5:R-:W-:-:S04]  /*0780*/  FFMA R10, R9, R10, R16 ;  /* 0x0000000a090a7223 */ /* 0x020fc80000000010 */
[----:B------:R-:W-:Y:S01]  /*0790*/  FFMA R11, R11, R12, R10 ;  /* 0x0000000c0b0b7223 */ /* 0x000fe2000000000a */
[----:B------:R-:W-:-:S03]  /*07a0*/  IADD3 R9, P2, PT, R4, 0x80, RZ ;  /* 0x0000008004097810 */ /* 0x000fc60007f5e0ff */
[----:B------:R-:W-:Y:S01]  /*07b0*/  FFMA R11, R22, R21, R11 ;  /* 0x00000015160b7223 */ /* 0x000fe2000000000b */
[----:B------:R-:W-:Y:S02]  /*07c0*/  IADD3.X R5, PT, PT, RZ, R5, RZ, P2, !PT ;  /* 0x00000005ff057210 */ /* 0x000fe400017fe4ff */
[----:B------:R-:W-:Y:S01]  /*07d0*/  MOV R4, R9 ;  /* 0x0000000900047202 */ /* 0x000fe20000000f00 */
[----:B------:R-:W-:-:S04]  /*07e0*/  FFMA R11, R24, R13, R11 ;  /* 0x0000000d180b7223 */ /* 0x000fc8000000000b */
[----:B------:R-:W-:Y:S01]  /*07f0*/  FFMA R15, R14, R25, R11 ;  /* 0x000000190e0f7223 */ /* 0x000fe2000000000b */
[----:B------:R-:W-:Y:S06]  /*0800*/  @P1 BRA `(.L_x_33) ;  /* 0xfffffff800601947 */ /* 0x000fec000383ffff */
.L_x_32:
[----:B------:R-:W-:Y:S05]  /*0810*/  @!P0 BRA `(.L_x_31) ;  /* 0x0000000400b88947 */ /* 0x000fea0003800000 */
[----:B------:R-:W-:Y:S02]  /*0820*/  ISETP.GE.U32.AND P0, PT, R23, 0x8, PT ;  /* 0x000000081700780c */ /* 0x000fe40003f06070 */
[----:B------:R-:W-:-:S04]  /*0830*/  LOP3.LUT R24, R6, 0x7, RZ, 0xc0, !PT ;  /* 0x0000000706187812 */ /* 0x000fc800078ec0ff */
[----:B------:R-:W-:-:S07]  /*0840*/  ISETP.NE.AND P1, PT, R24, RZ, PT ;  /* 0x000000ff1800720c */ /* 0x000fce0003f25270 */
[----:B------:R-:W-:Y:S06]  /*0850*/  @!P0 BRA `(.L_x_34) ;  /* 0x0000000000d08947 */ /* 0x000fec0003800000 */
        /* <DEDUP_REMOVED lines=17> */
[----:B------:R-:W2:Y:S04]  /*0970*/  LDG.E R14, desc[UR4][R4.64+0x20] ;  /* 0x00002004040e7981 */ /* 0x000ea8000c1e1900 */
[----:B------:R-:W2:Y:S01]  /*0980*/  LDG.E R15, desc[UR4][R2.64+0x20] ;  /* 0x00002004020f7981 */ /* 0x000ea2000c1e1900 */
[----:B---3--:R-:W-:-:S03]  /*0990*/  FFMA R25, R17, R25, R16 ;  /* 0x0000001911197223 */ /* 0x008fc60000000010 */
[----:B------:R-:W3:Y:S04]  /*09a0*/  LDG.E R16, desc[UR4][R4.64+0x24] ;  /* 0x0000240404107981 */ /* 0x000ee8000c1e1900 */
        /* <DEDUP_REMOVED lines=17> */
[----:B------:R0:W5:Y:S04]  /*0ac0*/  LDG.E R12, desc[UR4][R4.64+0x3c] ;  /* 0x00003c04040c7981 */ /* 0x000168000c1e1900 */
[----:B------:R1:W5:Y:S01]  /*0ad0*/  LDG.E R13, desc[UR4][R2.64+0x3c] ;  /* 0x00003c04020d7981 */ /* 0x000362000c1e1900 */
[----:B0-----:R-:W-:Y:S02]  /*0ae0*/  IADD3 R4, P0, PT, R4, 0x40, RZ ;  /* 0x0000004004047810 */ /* 0x001fe40007f1e0ff */
[----:B-1----:R-:W-:Y:S02]  /*0af0*/  IADD3 R2, P2, PT, R2, 0x40, RZ ;  /* 0x0000004002027810 */ /* 0x002fe40007f5e0ff */
[----:B------:R-:W-:Y:S02]  /*0b00*/  IADD3.X R5, PT, PT, RZ, R5, RZ, P0, !PT ;  /* 0x00000005ff057210 */ /* 0x000fe400007fe4ff */
[----:B------:R-:W-:Y:S01]  /*0b10*/  IADD3.X R3, PT, PT, RZ, R3, RZ, P2, !PT ;  /* 0x00000003ff037210 */ /* 0x000fe200017fe4ff */
[----:B--2---:R-:W-:-:S04]  /*0b20*/  FFMA R15, R14, R15, R25 ;  /* 0x0000000f0e0f7223 */ /* 0x004fc80000000019 */
[----:B---3--:R-:W-:-:S04]  /*0b30*/  FFMA R15, R16, R17, R15 ;  /* 0x00000011100f7223 */ /* 0x008fc8000000000f */
[----:B----4-:R-:W-:-:S04]  /*0b40*/  FFMA R15, R18, R19, R15 ;  /* 0x00000013120f7223 */ /* 0x010fc8000000000f */
[----:B-----5:R-:W-:-:S04]  /*0b50*/  FFMA R15, R20, R21, R15 ;  /* 0x00000015140f7223 */ /* 0x020fc8000000000f */
[----:B------:R-:W-:-:S04]  /*0b60*/  FFMA R15, R22, R23, R15 ;  /* 0x00000017160f7223 */ /* 0x000fc8000000000f */
[----:B------:R-:W-:-:S04]  /*0b70*/  FFMA R9, R8, R9, R15 ;  /* 0x0000000908097223 */ /* 0x000fc8000000000f */
[----:B------:R-:W-:-:S04]  /*0b80*/  FFMA R9, R10, R11, R9 ;  /* 0x0000000b0a097223 */ /* 0x000fc80000000009 */
[----:B------:R-:W-:-:S07]  /*0b90*/  FFMA R15, R12, R13, R9 ;  /* 0x0000000d0c0f7223 */ /* 0x000fce0000000009 */
.L_x_34:
        /* <DEDUP_REMOVED lines=19> */
[----:B------:R0:W5:Y:S04]  /*0cd0*/  LDG.E R8, desc[UR4][R4.64+0x1c] ;  /* 0x00001c0404087981 */ /* 0x000168000c1e1900 */
[----:B------:R1:W5:Y:S01]  /*0ce0*/  LDG.E R9, desc[UR4][R2.64+0x1c] ;  /* 0x00001c0402097981 */ /* 0x000362000c1e1900 */
[----:B--2---:R-:W-:Y:S01]  /*0cf0*/  FFMA R12, R12, R13, R15 ;  /* 0x0000000d0c0c7223 */ /* 0x004fe2000000000f */
[----:B------:R-:W-:-:S04]  /*0d00*/  IADD3 R13, P0, PT, R4, 0x20, RZ ;  /* 0x00000020040d7810 */ /* 0x000fc80007f1e0ff */
[----:B0-----:R-:W-:Y:S02]  /*0d10*/  IADD3.X R5, PT, PT, RZ, R5, RZ, P0, !PT ;  /* 0x00000005ff057210 */ /* 0x001fe400007fe4ff */
[----:B------:R-:W-:Y:S01]  /*0d20*/  MOV R4, R13 ;  /* 0x0000000d00047202 */ /* 0x000fe20000000f00 */
[----:B---3--:R-:W-:-:S04]  /*0d30*/  FFMA R12, R17, R14, R12 ;  /* 0x0000000e110c7223 */ /* 0x008fc8000000000c */
[----:B----4-:R-:W-:-:S04]  /*0d40*/  FFMA R12, R19, R16, R12 ;  /* 0x00000010130c7223 */ /* 0x010fc8000000000c */
[----:B-----5:R-:W-:-:S04]  /*0d50*/  FFMA R12, R21, R18, R12 ;  /* 0x00000012150c7223 */ /* 0x020fc8000000000c */
[----:B------:R-:W-:-:S04]  /*0d60*/  FFMA R12, R23, R20, R12 ;  /* 0x00000014170c7223 */ /* 0x000fc8000000000c */
[----:B------:R-:W-:Y:S01]  /*0d70*/  FFMA R25, R25, R22, R12 ;  /* 0x0000001619197223 */ /* 0x000fe2000000000c */
[----:B------:R-:W-:-:S04]  /*0d80*/  IADD3 R12, P2, PT, R2, 0x20, RZ ;  /* 0x00000020020c7810 */ /* 0x000fc80007f5e0ff */
[----:B-1----:R-:W-:Y:S02]  /*0d90*/  IADD3.X R3, PT, PT, RZ, R3, RZ, P2, !PT ;  /* 0x00000003ff037210 */ /* 0x002fe400017fe4ff */
[----:B------:R-:W-:Y:S01]  /*0da0*/  MOV R2, R12 ;  /* 0x0000000c00027202 */ /* 0x000fe20000000f00 */
[----:B------:R-:W-:-:S04]  /*0db0*/  FFMA R11, R10, R11, R25 ;  /* 0x0000000b0a0b7223 */ /* 0x000fc80000000019 */
[----:B------:R-:W-:-:S07]  /*0dc0*/  FFMA R15, R8, R9, R11 ;  /* 0x00000009080f7223 */ /* 0x000fce000000000b */
.L_x_35:
[----:B------:R-:W-:Y:S05]  /*0dd0*/  @!P1 BRA `(.L_x_31) ;  /* 0x0000000000489947 */ /* 0x000fea0003800000 */
[----:B------:R-:W-:-:S07]  /*0de0*/  IADD3 R6, PT, PT, -R6, RZ, RZ ;  /* 0x000000ff06067210 */ /* 0x000fce0007ffe1ff */
.L_x_36:
[----:B------:R-:W2:Y:S04]  /*0df0*/  LDG.E R8, desc[UR4][R4.64] ;  /* 0x0000000404087981 */ /* 0x000ea8000c1e1900 */
[----:B------:R-:W2:Y:S04]  /*0e00*/  LDG.E R9, desc[UR4][R2.64] ;  /* 0x0000000402097981 */ /* 0x000ea8000c1e1900 */
[----:B------:R0:W3:Y:S04]  /*0e10*/  LDG.E R11, desc[UR4][R4.64+0x4] ;  /* 0x00000404040b7981 */ /* 0x0000e8000c1e1900 */
[----:B------:R1:W3:Y:S01]  /*0e20*/  LDG.E R10, desc[UR4][R2.64+0x4] ;  /* 0x00000404020a7981 */ /* 0x0002e2000c1e1900 */
[----:B------:R-:W-:-:S02]  /*0e30*/  IADD3 R6, PT, PT, R6, 0x1, RZ ;  /* 0x0000000106067810 */ /* 0x000fc40007ffe0ff */
[----:B------:R-:W-:Y:S02]  /*0e40*/  IADD3 R14, P1, PT, R4, 0x8, RZ ;  /* 0x00000008040e7810 */ /* 0x000fe40007f3e0ff */
[----:B------:R-:W-:Y:S02]  /*0e50*/  ISETP.NE.AND P0, PT, R6, RZ, PT ;  /* 0x000000ff0600720c */ /* 0x000fe40003f05270 */
[----:B------:R-:W-:Y:S02]  /*0e60*/  IADD3 R12, P2, PT, R2, 0x8, RZ ;  /* 0x00000008020c7810 */ /* 0x000fe40007f5e0ff */
[----:B------:R-:W-:Y:S02]  /*0e70*/  IADD3.X R17, PT, PT, RZ, R5, RZ, P1, !PT ;  /* 0x00000005ff117210 */ /* 0x000fe40000ffe4ff */
[----:B------:R-:W-:Y:S02]  /*0e80*/  IADD3.X R13, PT, PT, RZ, R3, RZ, P2, !PT ;  /* 0x00000003ff0d7210 */ /* 0x000fe400017fe4ff */
[----:B0-----:R-:W-:-:S02]  /*0e90*/  MOV R4, R14 ;  /* 0x0000000e00047202 */ /* 0x001fc40000000f00 */
[----:B------:R-:W-:Y:S02]  /*0ea0*/  MOV R5, R17 ;  /* 0x0000001100057202 */ /* 0x000fe40000000f00 */
[----:B-1----:R-:W-:Y:S02]  /*0eb0*/  MOV R2, R12 ;  /* 0x0000000c00027202 */ /* 0x002fe40000000f00 */
[----:B------:R-:W-:Y:S01]  /*0ec0*/  MOV R3, R13 ;  /* 0x0000000d00037202 */ /* 0x000fe20000000f00 */
[----:B--2---:R-:W-:-:S04]  /*0ed0*/  FFMA R8, R8, R9, R15 ;  /* 0x0000000908087223 */ /* 0x004fc8000000000f */
[----:B---3--:R-:W-:Y:S01]  /*0ee0*/  FFMA R15, R11, R10, R8 ;  /* 0x0000000a0b0f7223 */ /* 0x008fe20000000008 */
[----:B------:R-:W-:Y:S06]  /*0ef0*/  @P0 BRA `(.L_x_36) ;  /* 0xfffffffc00bc0947 */ /* 0x000fec000383ffff */
.L_x_31:
[----:B------:R-:W0:Y:S01]  /*0f00*/  LDC.64 R8, c[0x0][0x398] ;  /* 0x0000e600ff087b82 */ /* 0x000e220000000a00 */
[----:B------:R-:W-:-:S04]  /*0f10*/  LOP3.LUT R7, R7, 0x1, RZ, 0xc0, !PT ;  /* 0x0000000107077812 */ /* 0x000fc800078ec0ff */
[----:B------:R-:W-:-:S03]  /*0f20*/  ISETP.NE.U32.AND P0, PT, R7, 0x1, PT ;  /* 0x000000010700780c */ /* 0x000fc60003f05070 */
[----:B------:R-:W1:Y:S10]  /*0f30*/  LDC R11, c[0x0][0x3a8] ;  /* 0x0000ea00ff0b7b82 */ /* 0x000e740000000800 */
[----:B------:R-:W2:Y:S04]  /*0f40*/  @!P0 LDG.E R4, desc[UR4][R4.64] ;  /* 0x0000000404048981 */ /* 0x000ea8000c1e1900 */
[----:B------:R-:W2:Y:S01]  /*0f50*/  @!P0 LDG.E R2, desc[UR4][R2.64] ;  /* 0x0000000402028981 */ /* 0x000ea2000c1e1900 */
[----:B0-----:R-:W-:-:S02]  /*0f60*/  IMAD.WIDE.U32 R6, R0, 0x4, R8 ;  /* 0x0000000400067825 */ /* 0x001fc400078e0008 */
[----:B------:R-:W0:Y:S04]  /*0f70*/  LDC.64 R8, c[0x0][0x380] ;  /* 0x0000e000ff087b82 */ /* 0x000e280000000a00 */
[----:B------:R-:W3:Y:S01]  /*0f80*/  LDG.E R6, desc[UR4][R6.64] ;  /* 0x0000000406067981 */ /* 0x000ee2000c1e1900 */
[----:B-1----:R-:W-:-:S04]  /*0f90*/  IMAD R11, R0, R11, UR6 ;  /* 0x00000006000b7e24 */ /* 0x002fc8000f8e020b */
[----:B0-----:R-:W-:-:S04]  /*0fa0*/  IMAD.WIDE R8, R11, 0x4, R8 ;  /* 0x000000040b087825 */ /* 0x001fc800078e0208 */
[----:B--2---:R-:W-:-:S04]  /*0fb0*/  @!P0 FFMA R15, R4, R2, R15 ;  /* 0x00000002040f8223 */ /* 0x004fc8000000000f */
[----:B---3--:R-:W-:-:S05]  /*0fc0*/  FADD R15, R6, R15 ;  /* 0x0000000f060f7221 */ /* 0x008fca0000000000 */
[----:B------:R-:W-:Y:S01]  /*0fd0*/  STG.E desc[UR4][R8.64], R15 ;  /* 0x0000000f08007986 */ /* 0x000fe2000c101904 */
[----:B------:R-:W-:Y:S05]  /*0fe0*/  EXIT ;  /* 0x000000000000794d */ /* 0x000fea0003800000 */
.L_x_37:
        /* <DEDUP_REMOVED lines=9> */
.L_x_44:


//--------------------- .nv.shared.reserved.0     --------------------------
	.section	.nv.shared.reserved.0,"aw",@nobits
	.weak		__nv_reservedSMEM_offset_0_alias
	.size		__nv_reservedSMEM_offset_0_alias, 0, 64
	.other		__nv_reservedSMEM_offset_0_alias,@"STO_CUDA_RESERVED_SHARED STV_DEFAULT"
__nv_reservedSMEM_offset_0_alias:
	.zero		0
	.zero		64


//--------------------- .nv.shared._Z5Conv3PfS_S_S_iii --------------------------
	.section	.nv.shared._Z5Conv3PfS_S_S_iii,"aw",@nobits
	.sectionflags	@""
	.align	4
.nv.shared._Z5Conv3PfS_S_S_iii:
	.zero		9216


//--------------------- .nv.shared._Z5Conv2PfS_S_S_iii --------------------------
	.section	.nv.shared._Z5Conv2PfS_S_S_iii,"aw",@nobits
	.sectionflags	@""
	.align	4
.nv.shared._Z5Conv2PfS_S_S_iii:
	.zero		3072


//--------------------- .nv.constant0._Z5densePfS_S_S_iii --------------------------
	.section	.nv.constant0._Z5densePfS_S_S_iii,"a",@progbits
	.sectionflags	@""
	.align	4
.nv.constant0._Z5densePfS_S_S_iii:
	.zero		940


//--------------------- .nv.constant0._Z9MaxPool2DPfS_ii --------------------------
	.section	.nv.constant0._Z9MaxPool2DPfS_ii,"a",@progbits
	.sectionflags	@""
	.align	4
.nv.constant0._Z9MaxPool2DPfS_ii:
	.zero		920


//--------------------- .nv.constant0._Z4ReluPfj  --------------------------
	.section	.nv.constant0._Z4ReluPfj,"a",@progbits
	.sectionflags	@""
	.align	4
.nv.constant0._Z4ReluPfj:
	.zero		908


//--------------------- .nv.constant0._Z10changeformPfiiS_ --------------------------
	.section	.nv.constant0._Z10changeformPfiiS_,"a",@progbits
	.sectionflags	@""
	.align	4
.nv.constant0._Z10changeformPfiiS_:
	.zero		920


//--------------------- .nv.constant0._Z5Conv3PfS_S_S_iii --------------------------
	.section	.nv.constant0._Z5Conv3PfS_S_S_iii,"a",@progbits
	.sectionflags	@""
	.align	4
.nv.constant0._Z5Conv3PfS_S_S_iii:
	.zero		940


//--------------------- .nv.constant0._Z5Conv2PfS_S_S_iii --------------------------
	.section	.nv.constant0._Z5Conv2PfS_S_S_iii,"a",@progbits
	.sectionflags	@""
	.align	4
.nv.constant0._Z5Conv2PfS_S_S_iii:
	.zero		940


//--------------------- .nv.constant0._Z4ConvPfS_S_S_iii --------------------------
	.section	.nv.constant0._Z4ConvPfS_S_S_iii,"a",@progbits
	.sectionflags	@""
	.align	4
.nv.constant0._Z4ConvPfS_S_S_iii:
	.zero		940


//--------------------- SYMBOLS --------------------------

	.type		.nv.reservedSmem.offset0,@object
	.size		.nv.reservedSmem.offset0,0x4
	.type		.nv.reservedSmem.cap,@object
	.size		.nv.reservedSmem.cap,0x4
